// auto-generated by cutlass_sweep.gemm — config: {"arch": "sm_100", "cluster_m": 2, "cluster_n": 4, "dtype": "tf32", "dtype_b": "tf32", "layout": "nt", "stages": 0, "tile_k": 32, "tile_m": 256, "tile_n": 64}
#include "cutlass/cutlass.h"
#include "cutlass/gemm/collective/collective_builder.hpp"
#include "cutlass/gemm/device/gemm_universal_adapter.h"
#include "cutlass/gemm/kernel/gemm_universal.hpp"
#include "cutlass/epilogue/collective/collective_builder.hpp"

using ElemA = cutlass::tfloat32_t;
using ElemB = cutlass::tfloat32_t;
using ElemCD = cutlass::tfloat32_t;
using Acc  = float;
using TileShape    = cute::Shape<cute::_256, cute::_64, cute::_32>;
using ClusterShape = cute::Shape<cute::_2, cute::_4, cute::_1>;

using CollectiveEpilogue = typename cutlass::epilogue::collective::CollectiveBuilder<
    cutlass::arch::Sm100, cutlass::arch::OpClassTensorOp,
    TileShape, ClusterShape,
    cutlass::epilogue::collective::EpilogueTileAuto,
    Acc, Acc,
    ElemCD, cutlass::layout::RowMajor, 128 / cutlass::sizeof_bits<ElemCD>::value,
    ElemCD, cutlass::layout::RowMajor, 128 / cutlass::sizeof_bits<ElemCD>::value,
    cutlass::epilogue::collective::EpilogueScheduleAuto
  >::CollectiveOp;

using CollectiveMainloop = typename cutlass::gemm::collective::CollectiveBuilder<
    cutlass::arch::Sm100, cutlass::arch::OpClassTensorOp,
    ElemA, cutlass::layout::RowMajor, 128 / cutlass::sizeof_bits<ElemA>::value,
    ElemB, cutlass::layout::ColumnMajor, 128 / cutlass::sizeof_bits<ElemB>::value,
    Acc,
    TileShape, ClusterShape,
    cutlass::gemm::collective::StageCountAutoCarveout<static_cast<int>(sizeof(typename CollectiveEpilogue::SharedStorage))>,
    cutlass::gemm::collective::KernelScheduleAuto
  >::CollectiveOp;

using GemmKernel = cutlass::gemm::kernel::GemmUniversal<
    cute::Shape<int,int,int,int>,
    CollectiveMainloop,
    CollectiveEpilogue
>;
using Gemm = cutlass::gemm::device::GemmUniversalAdapter<GemmKernel>;

// Force the device kernel symbol into the cubin without needing a host main.
auto* _anchor = &cutlass::device_kernel<GemmKernel>;


// ===== COMPILED SASS (sm_100a) =====

	.target	sm_100a

	.elftype	@"ET_EXEC"


//--------------------- .note.nv.tkinfo           --------------------------
	.section	.note.nv.tkinfo,"",@"SHT_NOTE"
	.sectionflags	@"SHF_NOTE_NV_TKINFO"
	.tkinfo
        /*0018*/ 	.word	0x00000002
        /*0030*/ 	.string	""
        /*0030*/ 	.string	"ptxas"
        /*0030*/ 	.string	"Cuda compilation tools, release 13.0, V13.0.88"
        /*0030*/ 	.string	"Build cuda_13.0.r13.0/compiler.36424714_0"
        /*0030*/ 	.string	"-arch sm_100a -m 64 "



//--------------------- .note.nv.cuinfo           --------------------------
	.section	.note.nv.cuinfo,"",@"SHT_NOTE"
	.sectionflags	@"SHF_NOTE_NV_CUINFO"
        /*0018*/ 	.short	0x0002
        /*001a*/ 	.short	0x0064
        /*001c*/ 	.short	0x0082
	.zero		2


//--------------------- .nv.info                  --------------------------
	.section	.nv.info,"",@"SHT_CUDA_INFO"
	.align	4


	//----- nvinfo : EIATTR_REGCOUNT
	.align		4
        /*0000*/ 	.byte	0x04, 0x2f
        /*0002*/ 	.short	(.L_19 - .L_18)
	.align		4
.L_18:
        /*0004*/ 	.word	index@(_ZN7cutlass13device_kernelINS_4gemm6kernel13GemmUniversalIN4cute5tupleIJiiiiEEENS1_10collective13CollectiveMmaINS1_35MainloopSm100TmaUmmaWarpSpecializedILi9ELi2ELi4ENS5_IJNS4_1CILi2EEENSA_ILi4EEENSA_ILi1EEEEEEEENS5_IJNSA_ILi256EEENSA_ILi64EEENSA_ILi32EEEEEENS_10tfloat32_tENS5_IJlSD_lEEESK_SL_NS4_8TiledMMAINS4_8MMA_AtomIJNS4_23SM100_MMA_TF32_2x1SM_SSISK_SK_fLi256ELi64ELNS4_4UMMA5MajorE0ELSQ_0ELNSP_7ScaleInE0ELSR_0EEEEEENS4_6LayoutINS5_IJSD_SD_SD_EEENS5_IJNSA_ILi0EEESW_SW_EEEEENS5_IJNS4_10UnderscoreESZ_SZ_EEEEENS4_28SM100_TMA_2SM_LOAD_MULTICASTENS4_14ComposedLayoutINS4_7SwizzleILi3ELi4ELi3EEENS4_18smem_ptr_flag_bitsILi32EEENSU_INS5_IJNSA_ILi8EEESI_EEENS5_IJSI_SD_EEEEEEEvNS4_8identityENS4_18SM100_TMA_2SM_LOADES1C_vS1D_EENS_8epilogue10collective18CollectiveEpilogueINS1G_23Sm100TmaWarpSpecializedILi4ELi2ELi16ELb1ELb0EEEJNS5_IJNSA_ILi128EEESH_SI_EEENS5_IJNSU_IS1L_SD_EENSU_INSA_ILi16EEESD_EEEEESK_SL_SK_SL_NS1G_6fusion15FusionCallbacksIS1K_NS1R_17LinearCombinationISK_fSK_fLNS_15FloatRoundStyleE2EEES1M_S1Q_JEEENS4_5SM1004TMEM4LOAD26SM100_TMEM_LOAD_32dp32b16xENS4_13SM90_TMA_LOADENS13_INS14_ILi2ELi4ELi3EEES17_NSU_INS5_IJS18_S1O_EEENS5_IJS1O_SD_EEEEEEENS4_39AutoVectorizingCopyWithAssumedAlignmentILi128EEENS4_14SM90_TMA_STOREES26_S28_S28_EEEvvEEEEvNT_6ParamsE)
        /*0008*/ 	.word	0x00000050


	//----- nvinfo : EIATTR_FRAME_SIZE
	.align		4
.L_19:
        /*000c*/ 	.byte	0x04, 0x11
        /*000e*/ 	.short	(.L_21 - .L_20)
	.align		4
.L_20:
        /*0010*/ 	.word	index@($__internal_2_$__cuda_sm10x_tcgen05_guardrail_trap_unallocated_columns_being_dealloced)
        /*0014*/ 	.word	0x00000000


	//----- nvinfo : EIATTR_FRAME_SIZE
	.align		4
.L_21:
        /*0018*/ 	.byte	0x04, 0x11
        /*001a*/ 	.short	(.L_23 - .L_22)
	.align		4
.L_22:
        /*001c*/ 	.word	index@($__internal_1_$__cuda_sm10x_tcgen05_guardrail_trap_phase_invalid_during_alloc)
        /*0020*/ 	.word	0x00000000


	//----- nvinfo : EIATTR_FRAME_SIZE
	.align		4
.L_23:
        /*0024*/ 	.byte	0x04, 0x11
        /*0026*/ 	.short	(.L_25 - .L_24)
	.align		4
.L_24:
        /*0028*/ 	.word	index@($__internal_0_$__cuda_sm10x_tcgen05_guardrail_trap_col_being_dealloced_not_returned_by_alloc)
        /*002c*/ 	.word	0x00000000


	//----- nvinfo : EIATTR_FRAME_SIZE
	.align		4
.L_25:
        /*0030*/ 	.byte	0x04, 0x11
        /*0032*/ 	.short	(.L_27 - .L_26)
	.align		4
.L_26:
        /*0034*/ 	.word	index@(_ZN7cutlass13device_kernelINS_4gemm6kernel13GemmUniversalIN4cute5tupleIJiiiiEEENS1_10collective13CollectiveMmaINS1_35MainloopSm100TmaUmmaWarpSpecializedILi9ELi2ELi4ENS5_IJNS4_1CILi2EEENSA_ILi4EEENSA_ILi1EEEEEEEENS5_IJNSA_ILi256EEENSA_ILi64EEENSA_ILi32EEEEEENS_10tfloat32_tENS5_IJlSD_lEEESK_SL_NS4_8TiledMMAINS4_8MMA_AtomIJNS4_23SM100_MMA_TF32_2x1SM_SSISK_SK_fLi256ELi64ELNS4_4UMMA5MajorE0ELSQ_0ELNSP_7ScaleInE0ELSR_0EEEEEENS4_6LayoutINS5_IJSD_SD_SD_EEENS5_IJNSA_ILi0EEESW_SW_EEEEENS5_IJNS4_10UnderscoreESZ_SZ_EEEEENS4_28SM100_TMA_2SM_LOAD_MULTICASTENS4_14ComposedLayoutINS4_7SwizzleILi3ELi4ELi3EEENS4_18smem_ptr_flag_bitsILi32EEENSU_INS5_IJNSA_ILi8EEESI_EEENS5_IJSI_SD_EEEEEEEvNS4_8identityENS4_18SM100_TMA_2SM_LOADES1C_vS1D_EENS_8epilogue10collective18CollectiveEpilogueINS1G_23Sm100TmaWarpSpecializedILi4ELi2ELi16ELb1ELb0EEEJNS5_IJNSA_ILi128EEESH_SI_EEENS5_IJNSU_IS1L_SD_EENSU_INSA_ILi16EEESD_EEEEESK_SL_SK_SL_NS1G_6fusion15FusionCallbacksIS1K_NS1R_17LinearCombinationISK_fSK_fLNS_15FloatRoundStyleE2EEES1M_S1Q_JEEENS4_5SM1004TMEM4LOAD26SM100_TMEM_LOAD_32dp32b16xENS4_13SM90_TMA_LOADENS13_INS14_ILi2ELi4ELi3EEES17_NSU_INS5_IJS18_S1O_EEENS5_IJS1O_SD_EEEEEEENS4_39AutoVectorizingCopyWithAssumedAlignmentILi128EEENS4_14SM90_TMA_STOREES26_S28_S28_EEEvvEEEEvNT_6ParamsE)
        /*0038*/ 	.word	0x00000000


	//----- nvinfo : EIATTR_MIN_STACK_SIZE
	.align		4
.L_27:
        /*003c*/ 	.byte	0x04, 0x12
        /*003e*/ 	.short	(.L_29 - .L_28)
	.align		4
.L_28:
        /*0040*/ 	.word	index@(_ZN7cutlass13device_kernelINS_4gemm6kernel13GemmUniversalIN4cute5tupleIJiiiiEEENS1_10collective13CollectiveMmaINS1_35MainloopSm100TmaUmmaWarpSpecializedILi9ELi2ELi4ENS5_IJNS4_1CILi2EEENSA_ILi4EEENSA_ILi1EEEEEEEENS5_IJNSA_ILi256EEENSA_ILi64EEENSA_ILi32EEEEEENS_10tfloat32_tENS5_IJlSD_lEEESK_SL_NS4_8TiledMMAINS4_8MMA_AtomIJNS4_23SM100_MMA_TF32_2x1SM_SSISK_SK_fLi256ELi64ELNS4_4UMMA5MajorE0ELSQ_0ELNSP_7ScaleInE0ELSR_0EEEEEENS4_6LayoutINS5_IJSD_SD_SD_EEENS5_IJNSA_ILi0EEESW_SW_EEEEENS5_IJNS4_10UnderscoreESZ_SZ_EEEEENS4_28SM100_TMA_2SM_LOAD_MULTICASTENS4_14ComposedLayoutINS4_7SwizzleILi3ELi4ELi3EEENS4_18smem_ptr_flag_bitsILi32EEENSU_INS5_IJNSA_ILi8EEESI_EEENS5_IJSI_SD_EEEEEEEvNS4_8identityENS4_18SM100_TMA_2SM_LOADES1C_vS1D_EENS_8epilogue10collective18CollectiveEpilogueINS1G_23Sm100TmaWarpSpecializedILi4ELi2ELi16ELb1ELb0EEEJNS5_IJNSA_ILi128EEESH_SI_EEENS5_IJNSU_IS1L_SD_EENSU_INSA_ILi16EEESD_EEEEESK_SL_SK_SL_NS1G_6fusion15FusionCallbacksIS1K_NS1R_17LinearCombinationISK_fSK_fLNS_15FloatRoundStyleE2EEES1M_S1Q_JEEENS4_5SM1004TMEM4LOAD26SM100_TMEM_LOAD_32dp32b16xENS4_13SM90_TMA_LOADENS13_INS14_ILi2ELi4ELi3EEES17_NSU_INS5_IJS18_S1O_EEENS5_IJS1O_SD_EEEEEEENS4_39AutoVectorizingCopyWithAssumedAlignmentILi128EEENS4_14SM90_TMA_STOREES26_S28_S28_EEEvvEEEEvNT_6ParamsE)
        /*0044*/ 	.word	0x00000000
.L_29:


//--------------------- .nv.compat                --------------------------
	.section	.nv.compat,"",@"SHT_CUDA_COMPAT_INFO"
	.align	4
        /*0000*/ 	.byte	0x02, 0x09, 0x01, 0x00, 0x02, 0x02, 0x02, 0x00, 0x02, 0x05, 0x05, 0x00, 0x03, 0x07, 0x01, 0x01
        /*0010*/ 	.byte	0x02, 0x03, 0x01, 0x00, 0x02, 0x06, 0x01, 0x00, 0x04, 0x0b, 0x08, 0x00, 0x09, 0x00, 0x00, 0x00
        /*0020*/ 	.byte	0x00, 0x00, 0x00, 0x00


//--------------------- .nv.info._ZN7cutlass13device_kernelINS_4gemm6kernel13GemmUniversalIN4cute5tupleIJiiiiEEENS1_10collective13CollectiveMmaINS1_35MainloopSm100TmaUmmaWarpSpecializedILi9ELi2ELi4ENS5_IJNS4_1CILi2EEENSA_ILi4EEENSA_ILi1EEEEEEEENS5_IJNSA_ILi256EEENSA_ILi64EEENSA_ILi32EEEEEENS_10tfloat32_tENS5_IJlSD_lEEESK_SL_NS4_8TiledMMAINS4_8MMA_AtomIJNS4_23SM100_MMA_TF32_2x1SM_SSISK_SK_fLi256ELi64ELNS4_4UMMA5MajorE0ELSQ_0ELNSP_7ScaleInE0ELSR_0EEEEEENS4_6LayoutINS5_IJSD_SD_SD_EEENS5_IJNSA_ILi0EEESW_SW_EEEEENS5_IJNS4_10UnderscoreESZ_SZ_EEEEENS4_28SM100_TMA_2SM_LOAD_MULTICASTENS4_14ComposedLayoutINS4_7SwizzleILi3ELi4ELi3EEENS4_18smem_ptr_flag_bitsILi32EEENSU_INS5_IJNSA_ILi8EEESI_EEENS5_IJSI_SD_EEEEEEEvNS4_8identityENS4_18SM100_TMA_2SM_LOADES1C_vS1D_EENS_8epilogue10collective18CollectiveEpilogueINS1G_23Sm100TmaWarpSpecializedILi4ELi2ELi16ELb1ELb0EEEJNS5_IJNSA_ILi128EEESH_SI_EEENS5_IJNSU_IS1L_SD_EENSU_INSA_ILi16EEESD_EEEEESK_SL_SK_SL_NS1G_6fusion15FusionCallbacksIS1K_NS1R_17LinearCombinationISK_fSK_fLNS_15FloatRoundStyleE2EEES1M_S1Q_JEEENS4_5SM1004TMEM4LOAD26SM100_TMEM_LOAD_32dp32b16xENS4_13SM90_TMA_LOADENS13_INS14_ILi2ELi4ELi3EEES17_NSU_INS5_IJS18_S1O_EEENS5_IJS1O_SD_EEEEEEENS4_39AutoVectorizingCopyWithAssumedAlignmentILi128EEENS4_14SM90_TMA_STOREES26_S28_S28_EEEvvEEEEvNT_6ParamsE --------------------------
	.section	.nv.info._ZN7cutlass13device_kernelINS_4gemm6kernel13GemmUniversalIN4cute5tupleIJiiiiEEENS1_10collective13CollectiveMmaINS1_35MainloopSm100TmaUmmaWarpSpecializedILi9ELi2ELi4ENS5_IJNS4_1CILi2EEENSA_ILi4EEENSA_ILi1EEEEEEEENS5_IJNSA_ILi256EEENSA_ILi64EEENSA_ILi32EEEEEENS_10tfloat32_tENS5_IJlSD_lEEESK_SL_NS4_8TiledMMAINS4_8MMA_AtomIJNS4_23SM100_MMA_TF32_2x1SM_SSISK_SK_fLi256ELi64ELNS4_4UMMA5MajorE0ELSQ_0ELNSP_7ScaleInE0ELSR_0EEEEEENS4_6LayoutINS5_IJSD_SD_SD_EEENS5_IJNSA_ILi0EEESW_SW_EEEEENS5_IJNS4_10UnderscoreESZ_SZ_EEEEENS4_28SM100_TMA_2SM_LOAD_MULTICASTENS4_14ComposedLayoutINS4_7SwizzleILi3ELi4ELi3EEENS4_18smem_ptr_flag_bitsILi32EEENSU_INS5_IJNSA_ILi8EEESI_EEENS5_IJSI_SD_EEEEEEEvNS4_8identityENS4_18SM100_TMA_2SM_LOADES1C_vS1D_EENS_8epilogue10collective18CollectiveEpilogueINS1G_23Sm100TmaWarpSpecializedILi4ELi2ELi16ELb1ELb0EEEJNS5_IJNSA_ILi128EEESH_SI_EEENS5_IJNSU_IS1L_SD_EENSU_INSA_ILi16EEESD_EEEEESK_SL_SK_SL_NS1G_6fusion15FusionCallbacksIS1K_NS1R_17LinearCombinationISK_fSK_fLNS_15FloatRoundStyleE2EEES1M_S1Q_JEEENS4_5SM1004TMEM4LOAD26SM100_TMEM_LOAD_32dp32b16xENS4_13SM90_TMA_LOADENS13_INS14_ILi2ELi4ELi3EEES17_NSU_INS5_IJS18_S1O_EEENS5_IJS1O_SD_EEEEEEENS4_39AutoVectorizingCopyWithAssumedAlignmentILi128EEENS4_14SM90_TMA_STOREES26_S28_S28_EEEvvEEEEvNT_6ParamsE,"",@"SHT_CUDA_INFO"
	.sectionflags	@""
	.align	4


	//----- nvinfo : EIATTR_CUDA_API_VERSION
	.align		4
        /*0000*/ 	.byte	0x04, 0x37
        /*0002*/ 	.short	(.L_31 - .L_30)
.L_30:
        /*0004*/ 	.word	0x00000082


	//----- nvinfo : EIATTR_KPARAM_INFO
	.align		4
.L_31:
        /*0008*/ 	.byte	0x04, 0x17
        /*000a*/ 	.short	(.L_33 - .L_32)
.L_32:
        /*000c*/ 	.word	0x00000000
        /*0010*/ 	.short	0x0000
        /*0012*/ 	.short	0x0000
        /*0014*/ 	.byte	0x00, 0xf0, 0x01, 0x20


	//----- nvinfo : EIATTR_AT_ENTRY_FRAGMENTS
	.align		4
.L_33:
        /*0018*/ 	.byte	0x04, 0x4f
        /*001a*/ 	.short	(.L_35 - .L_34)


	//   ....[0]....
.L_34:
        /*001c*/ 	.word	0x00000007


	//----- nvinfo : EIATTR_RESERVED_SMEM_USED
	.align		4
.L_35:
        /*0020*/ 	.byte	0x01, 0x41
	.zero		2


	//----- nvinfo : EIATTR_SPARSE_MMA_MASK
	.align		4
        /*0024*/ 	.byte	0x03, 0x50
        /*0026*/ 	.short	0x0000


	//----- nvinfo : EIATTR_TCGEN05_2CTA_USED
	.align		4
        /*0028*/ 	.byte	0x01, 0x52
	.zero		2


	//----- nvinfo : EIATTR_MAXREG_COUNT
	.align		4
        /*002c*/ 	.byte	0x03, 0x1b
        /*002e*/ 	.short	0x00ff


	//----- nvinfo : EIATTR_NUM_BARRIERS
	.align		4
        /*0030*/ 	.byte	0x02, 0x4c
        /*0032*/ 	.byte	0x07
	.zero		1


	//----- nvinfo : EIATTR_EXTERNS
	.align		4
        /*0034*/ 	.byte	0x04, 0x0f
        /*0036*/ 	.short	(.L_37 - .L_36)


	//   ....[0]....
	.align		4
.L_36:
        /*0038*/ 	.word	index@(__assertfail)


	//----- nvinfo : EIATTR_MERCURY_ISA_VERSION
	.align		4
.L_37:
        /*003c*/ 	.byte	0x03, 0x5f
        /*003e*/ 	.short	0x0101


	//----- nvinfo : EIATTR_INT_WARP_WIDE_INSTR_OFFSETS
	.align		4
        /*0040*/ 	.byte	0x04, 0x31
        /*0042*/ 	.short	(.L_39 - .L_38)


	//   ....[0]....
.L_38:
        /*0044*/ 	.word	0x00000ea0


	//   ....[1]....
        /*0048*/ 	.word	0x00000f50


	//   ....[2]....
        /*004c*/ 	.word	0x000047c0


	//   ....[3]....
        /*0050*/ 	.word	0x000047f0


	//   ....[4]....
        /*0054*/ 	.word	0x00004810


	//   ....[5]....
        /*0058*/ 	.word	0x00005390


	//   ....[6]....
        /*005c*/ 	.word	0x00005400


	//   ....[7]....
        /*0060*/ 	.word	0x000054d0


	//   ....[8]....
        /*0064*/ 	.word	0x00005550


	//   ....[9]....
        /*0068*/ 	.word	0x00005640


	//   ....[10]....
        /*006c*/ 	.word	0x000056c0


	//   ....[11]....
        /*0070*/ 	.word	0x000057a0


	//   ....[12]....
        /*0074*/ 	.word	0x00005850


	//----- nvinfo : EIATTR_COOP_GROUP_MASK_REGIDS
	.align		4
.L_39:
        /*0078*/ 	.byte	0x04, 0x29
        /*007a*/ 	.short	(.L_41 - .L_40)


	//   ....[0]....
.L_40:
        /*007c*/ 	.word	0xffffffff


	//   ....[1]....
        /*0080*/ 	.word	0xffffffff


	//   ....[2]....
        /*0084*/ 	.word	0xffffffff


	//   ....[3]....
        /*0088*/ 	.word	0xffffffff


	//   ....[4]....
        /*008c*/ 	.word	0xffffffff


	//   ....[5]....
        /*0090*/ 	.word	0xffffffff


	//   ....[6]....
        /*0094*/ 	.word	0xffffffff


	//   ....[7]....
        /*0098*/ 	.word	0xffffffff


	//   ....[8]....
        /*009c*/ 	.word	0xffffffff


	//   ....[9]....
        /*00a0*/ 	.word	0xffffffff


	//   ....[10]....
        /*00a4*/ 	.word	0xffffffff


	//   ....[11]....
        /*00a8*/ 	.word	0xffffffff


	//   ....[12]....
        /*00ac*/ 	.word	0xffffffff


	//   ....[13]....
        /*00b0*/ 	.word	0xffffffff


	//----- nvinfo : EIATTR_COOP_GROUP_INSTR_OFFSETS
	.align		4
.L_41:
        /*00b4*/ 	.byte	0x04, 0x28
        /*00b6*/ 	.short	(.L_43 - .L_42)


	//   ....[0]....
.L_42:
        /*00b8*/ 	.word	0x000000b0


	//   ....[1]....
        /*00bc*/ 	.word	0x00000510


	//   ....[2]....
        /*00c0*/ 	.word	0x000007b0


	//   ....[3]....
        /*00c4*/ 	.word	0x00000950


	//   ....[4]....
        /*00c8*/ 	.word	0x00000a50


	//   ....[5]....
        /*00cc*/ 	.word	0x00000bc0


	//   ....[6]....
        /*00d0*/ 	.word	0x00000d60


	//   ....[7]....
        /*00d4*/ 	.word	0x00000fc0


	//   ....[8]....
        /*00d8*/ 	.word	0x000023e0


	//   ....[9]....
        /*00dc*/ 	.word	0x000035a0


	//   ....[10]....
        /*00e0*/ 	.word	0x00003a70


	//   ....[11]....
        /*00e4*/ 	.word	0x00003aa0


	//   ....[12]....
        /*00e8*/ 	.word	0x000046c0


	//   ....[13]....
        /*00ec*/ 	.word	0x000048d0


	//----- nvinfo : EIATTR_VRC_CTA_INIT_COUNT
	.align		4
.L_43:
        /*00f0*/ 	.byte	0x02, 0x4a
        /*00f2*/ 	.byte	0x80
	.zero		1


	//----- nvinfo : EIATTR_SYSCALL_OFFSETS
	.align		4
        /*00f4*/ 	.byte	0x04, 0x46
        /*00f6*/ 	.short	(.L_45 - .L_44)


	//   ....[0]....
.L_44:
        /*00f8*/ 	.word	0x000064c0


	//   ....[1]....
        /*00fc*/ 	.word	0x000065b0


	//   ....[2]....
        /*0100*/ 	.word	0x00006d10


	//   ....[3]....
        /*0104*/ 	.word	0x00007690


	//   ....[4]....
        /*0108*/ 	.word	0x00007fe0


	//   ....[5]....
        /*010c*/ 	.word	0x00008920


	//----- nvinfo : EIATTR_MBARRIER_INSTR_OFFSETS
	.align		4
.L_45:
        /*0110*/ 	.byte	0x04, 0x39
        /*0112*/ 	.short	(.L_47 - .L_46)


	//   ....[0]....
.L_46:
        /*0114*/ 	.word	0x00000670
        /*0118*/ 	.word	0x000000ff
        /*011c*/ 	.word	0x00000000
        /*0120*/ 	.short	0x0100
        /*0122*/ 	.byte	0x04
	.zero		1


	//   ....[1]....
        /*0124*/ 	.word	0x00000680
        /*0128*/ 	.word	0x000000ff
        /*012c*/ 	.word	0x00000048
        /*0130*/ 	.short	0x0100
        /*0132*/ 	.byte	0x04
	.zero		1


	//   ....[2]....
        /*0134*/ 	.word	0x00000690
        /*0138*/ 	.word	0x000000ff
        /*013c*/ 	.word	0x00000008
        /*0140*/ 	.short	0x0100
        /*0142*/ 	.byte	0x04
	.zero		1


	//   ....[3]....
        /*0144*/ 	.word	0x000006a0
        /*0148*/ 	.word	0x000000ff
        /*014c*/ 	.word	0x00000050
        /*0150*/ 	.short	0x0100
        /*0152*/ 	.byte	0x04
	.zero		1


	//   ....[4]....
        /*0154*/ 	.word	0x000006b0
        /*0158*/ 	.word	0x000000ff
        /*015c*/ 	.word	0x00000010
        /*0160*/ 	.short	0x0100
        /*0162*/ 	.byte	0x04
	.zero		1


	//   ....[5]....
        /*0164*/ 	.word	0x000006c0
        /*0168*/ 	.word	0x000000ff
        /*016c*/ 	.word	0x00000058
        /*0170*/ 	.short	0x0100
        /*0172*/ 	.byte	0x04
	.zero		1


	//   ....[6]....
        /*0174*/ 	.word	0x000006d0
        /*0178*/ 	.word	0x000000ff
        /*017c*/ 	.word	0x00000018
        /*0180*/ 	.short	0x0100
        /*0182*/ 	.byte	0x04
	.zero		1


	//   ....[7]....
        /*0184*/ 	.word	0x000006e0
        /*0188*/ 	.word	0x000000ff
        /*018c*/ 	.word	0x00000060
        /*0190*/ 	.short	0x0100
        /*0192*/ 	.byte	0x04
	.zero		1


	//   ....[8]....
        /*0194*/ 	.word	0x000006f0
        /*0198*/ 	.word	0x000000ff
        /*019c*/ 	.word	0x00000020
        /*01a0*/ 	.short	0x0100
        /*01a2*/ 	.byte	0x04
	.zero		1


	//   ....[9]....
        /*01a4*/ 	.word	0x00000700
        /*01a8*/ 	.word	0x000000ff
        /*01ac*/ 	.word	0x00000068
        /*01b0*/ 	.short	0x0100
        /*01b2*/ 	.byte	0x04
	.zero		1


	//   ....[10]....
        /*01b4*/ 	.word	0x00000710
        /*01b8*/ 	.word	0x000000ff
        /*01bc*/ 	.word	0x00000028
        /*01c0*/ 	.short	0x0100
        /*01c2*/ 	.byte	0x04
	.zero		1


	//   ....[11]....
        /*01c4*/ 	.word	0x00000720
        /*01c8*/ 	.word	0x000000ff
        /*01cc*/ 	.word	0x00000070
        /*01d0*/ 	.short	0x0100
        /*01d2*/ 	.byte	0x04
	.zero		1


	//   ....[12]....
        /*01d4*/ 	.word	0x00000730
        /*01d8*/ 	.word	0x000000ff
        /*01dc*/ 	.word	0x00000030
        /*01e0*/ 	.short	0x0100
        /*01e2*/ 	.byte	0x04
	.zero		1


	//   ....[13]....
        /*01e4*/ 	.word	0x00000740
        /*01e8*/ 	.word	0x000000ff
        /*01ec*/ 	.word	0x00000078
        /*01f0*/ 	.short	0x0100
        /*01f2*/ 	.byte	0x04
	.zero		1


	//   ....[14]....
        /*01f4*/ 	.word	0x00000750
        /*01f8*/ 	.word	0x000000ff
        /*01fc*/ 	.word	0x00000038
        /*0200*/ 	.short	0x0100
        /*0202*/ 	.byte	0x04
	.zero		1


	//   ....[15]....
        /*0204*/ 	.word	0x00000760
        /*0208*/ 	.word	0x000000ff
        /*020c*/ 	.word	0x00000080
        /*0210*/ 	.short	0x0100
        /*0212*/ 	.byte	0x04
	.zero		1


	//   ....[16]....
        /*0214*/ 	.word	0x00000770
        /*0218*/ 	.word	0x000000ff
        /*021c*/ 	.word	0x00000040
        /*0220*/ 	.short	0x0100
        /*0222*/ 	.byte	0x04
	.zero		1


	//   ....[17]....
        /*0224*/ 	.word	0x00000780
        /*0228*/ 	.word	0x000000ff
        /*022c*/ 	.word	0x00000088
        /*0230*/ 	.short	0x0100
        /*0232*/ 	.byte	0x04
	.zero		1


	//   ....[18]....
        /*0234*/ 	.word	0x000008c0
        /*0238*/ 	.word	0x000000ff
        /*023c*/ 	.word	0x00000090
        /*0240*/ 	.short	0x0100
        /*0242*/ 	.byte	0x04
	.zero		1


	//   ....[19]....
        /*0244*/ 	.word	0x000008d0
        /*0248*/ 	.word	0x000000ff
        /*024c*/ 	.word	0x000000b0
        /*0250*/ 	.short	0x0100
        /*0252*/ 	.byte	0x04
	.zero		1


	//   ....[20]....
        /*0254*/ 	.word	0x000008e0
        /*0258*/ 	.word	0x000000ff
        /*025c*/ 	.word	0x00000098
        /*0260*/ 	.short	0x0100
        /*0262*/ 	.byte	0x04
	.zero		1


	//   ....[21]....
        /*0264*/ 	.word	0x000008f0
        /*0268*/ 	.word	0x000000ff
        /*026c*/ 	.word	0x000000b8
        /*0270*/ 	.short	0x0100
        /*0272*/ 	.byte	0x04
	.zero		1


	//   ....[22]....
        /*0274*/ 	.word	0x00000900
        /*0278*/ 	.word	0x000000ff
        /*027c*/ 	.word	0x000000a0
        /*0280*/ 	.short	0x0100
        /*0282*/ 	.byte	0x04
	.zero		1


	//   ....[23]....
        /*0284*/ 	.word	0x00000910
        /*0288*/ 	.word	0x000000ff
        /*028c*/ 	.word	0x000000c0
        /*0290*/ 	.short	0x0100
        /*0292*/ 	.byte	0x04
	.zero		1


	//   ....[24]....
        /*0294*/ 	.word	0x00000920
        /*0298*/ 	.word	0x000000ff
        /*029c*/ 	.word	0x000000a8
        /*02a0*/ 	.short	0x0100
        /*02a2*/ 	.byte	0x04
	.zero		1


	//   ....[25]....
        /*02a4*/ 	.word	0x00000930
        /*02a8*/ 	.word	0x000000ff
        /*02ac*/ 	.word	0x000000c8
        /*02b0*/ 	.short	0x0100
        /*02b2*/ 	.byte	0x04
	.zero		1


	//   ....[26]....
        /*02b4*/ 	.word	0x00000a20
        /*02b8*/ 	.word	0x000000ff
        /*02bc*/ 	.word	0x000000d0
        /*02c0*/ 	.short	0x0100
        /*02c2*/ 	.byte	0x06
	.zero		1


	//   ....[27]....
        /*02c4*/ 	.word	0x00000a30
        /*02c8*/ 	.word	0x000000ff
        /*02cc*/ 	.word	0x000000d8
        /*02d0*/ 	.short	0x0100
        /*02d2*/ 	.byte	0x06
	.zero		1


	//   ....[28]....
        /*02d4*/ 	.word	0x00000b70
        /*02d8*/ 	.word	0x000000ff
        /*02dc*/ 	.word	0x000000e0
        /*02e0*/ 	.short	0x0100
        /*02e2*/ 	.byte	0x06
	.zero		1


	//   ....[29]....
        /*02e4*/ 	.word	0x00000b80
        /*02e8*/ 	.word	0x000000ff
        /*02ec*/ 	.word	0x000000f0
        /*02f0*/ 	.short	0x0100
        /*02f2*/ 	.byte	0x06
	.zero		1


	//   ....[30]....
        /*02f4*/ 	.word	0x00000b90
        /*02f8*/ 	.word	0x000000ff
        /*02fc*/ 	.word	0x000000e8
        /*0300*/ 	.short	0x0100
        /*0302*/ 	.byte	0x06
	.zero		1


	//   ....[31]....
        /*0304*/ 	.word	0x00000ba0
        /*0308*/ 	.word	0x000000ff
        /*030c*/ 	.word	0x000000f8
        /*0310*/ 	.short	0x0100
        /*0312*/ 	.byte	0x06
	.zero		1


	//   ....[32]....
        /*0314*/ 	.word	0x00000cd0
        /*0318*/ 	.word	0x000000ff
        /*031c*/ 	.word	0x00000100
        /*0320*/ 	.short	0x0100
        /*0322*/ 	.byte	0x04
	.zero		1


	//   ....[33]....
        /*0324*/ 	.word	0x00000ce0
        /*0328*/ 	.word	0x000000ff
        /*032c*/ 	.word	0x00000120
        /*0330*/ 	.short	0x0100
        /*0332*/ 	.byte	0x04
	.zero		1


	//   ....[34]....
        /*0334*/ 	.word	0x00000cf0
        /*0338*/ 	.word	0x000000ff
        /*033c*/ 	.word	0x00000108
        /*0340*/ 	.short	0x0100
        /*0342*/ 	.byte	0x04
	.zero		1


	//   ....[35]....
        /*0344*/ 	.word	0x00000d00
        /*0348*/ 	.word	0x000000ff
        /*034c*/ 	.word	0x00000128
        /*0350*/ 	.short	0x0100
        /*0352*/ 	.byte	0x04
	.zero		1


	//   ....[36]....
        /*0354*/ 	.word	0x00000d10
        /*0358*/ 	.word	0x000000ff
        /*035c*/ 	.word	0x00000110
        /*0360*/ 	.short	0x0100
        /*0362*/ 	.byte	0x04
	.zero		1


	//   ....[37]....
        /*0364*/ 	.word	0x00000d20
        /*0368*/ 	.word	0x000000ff
        /*036c*/ 	.word	0x00000130
        /*0370*/ 	.short	0x0100
        /*0372*/ 	.byte	0x04
	.zero		1


	//   ....[38]....
        /*0374*/ 	.word	0x00000d30
        /*0378*/ 	.word	0x000000ff
        /*037c*/ 	.word	0x00000118
        /*0380*/ 	.short	0x0100
        /*0382*/ 	.byte	0x04
	.zero		1


	//   ....[39]....
        /*0384*/ 	.word	0x00000d40
        /*0388*/ 	.word	0x000000ff
        /*038c*/ 	.word	0x00000138
        /*0390*/ 	.short	0x0100
        /*0392*/ 	.byte	0x04
	.zero		1


	//   ....[40]....
        /*0394*/ 	.word	0x00000e40
        /*0398*/ 	.word	0x000000ff
        /*039c*/ 	.word	0x00000140
        /*03a0*/ 	.short	0x0100
        /*03a2*/ 	.byte	0x04
	.zero		1


	//   ....[41]....
        /*03a4*/ 	.word	0x00000e50
        /*03a8*/ 	.word	0x000000ff
        /*03ac*/ 	.word	0x00000150
        /*03b0*/ 	.short	0x0100
        /*03b2*/ 	.byte	0x04
	.zero		1


	//   ....[42]....
        /*03b4*/ 	.word	0x00000e60
        /*03b8*/ 	.word	0x000000ff
        /*03bc*/ 	.word	0x00000148
        /*03c0*/ 	.short	0x0100
        /*03c2*/ 	.byte	0x04
	.zero		1


	//   ....[43]....
        /*03c4*/ 	.word	0x00000e70
        /*03c8*/ 	.word	0x000000ff
        /*03cc*/ 	.word	0x00000158
        /*03d0*/ 	.short	0x0100
        /*03d2*/ 	.byte	0x04
	.zero		1


	//   ....[44]....
        /*03d4*/ 	.word	0x00000f70
        /*03d8*/ 	.word	0x000000ff
        /*03dc*/ 	.word	0x00000160
        /*03e0*/ 	.short	0x0100
        /*03e2*/ 	.byte	0x06
	.zero		1


	//   ....[45]....
        /*03e4*/ 	.word	0x00001c20
        /*03e8*/ 	.word	0x00000000
        /*03ec*/ 	.word	0x00000150
        /*03f0*/ 	.short	0x010a
        /*03f2*/ 	.byte	0xff
	.zero		1


	//   ....[46]....
        /*03f4*/ 	.word	0x00001c50
        /*03f8*/ 	.word	0x00000000
        /*03fc*/ 	.word	0x00000140
        /*0400*/ 	.short	0x0101
        /*0402*/ 	.byte	0xff
	.zero		1


	//   ....[47]....
        /*0404*/ 	.word	0x00001cf0
        /*0408*/ 	.word	0x000000ff
        /*040c*/ 	.word	0x00000048
        /*0410*/ 	.short	0x010a
        /*0412*/ 	.byte	0x04
	.zero		1


	//   ....[48]....
        /*0414*/ 	.word	0x00001dc0
        /*0418*/ 	.word	0x000000ff
        /*041c*/ 	.word	0x00000048
        /*0420*/ 	.short	0x010a
        /*0422*/ 	.byte	0x21
	.zero		1


	//   ....[49]....
        /*0424*/ 	.word	0x00001f70
        /*0428*/ 	.word	0x000000ff
        /*042c*/ 	.word	0x00000048
        /*0430*/ 	.short	0x010a
        /*0432*/ 	.byte	0x05
	.zero		1


	//   ....[50]....
        /*0434*/ 	.word	0x00002090
        /*0438*/ 	.word	0x000000ff
        /*043c*/ 	.word	0x000000d8
        /*0440*/ 	.short	0x0101
        /*0442*/ 	.byte	0x0d
	.zero		1


	//   ....[51]....
        /*0444*/ 	.word	0x000020b0
        /*0448*/ 	.word	0x000000ff
        /*044c*/ 	.word	0x00000048
        /*0450*/ 	.short	0x010a
        /*0452*/ 	.byte	0x04
	.zero		1


	//   ....[52]....
        /*0454*/ 	.word	0x00002130
        /*0458*/ 	.word	0x000000ff
        /*045c*/ 	.word	0x00000048
        /*0460*/ 	.short	0x010a
        /*0462*/ 	.byte	0x11
	.zero		1


	//   ....[53]....
        /*0464*/ 	.word	0x000022d0
        /*0468*/ 	.word	0x000000ff
        /*046c*/ 	.word	0x00000048
        /*0470*/ 	.short	0x010a
        /*0472*/ 	.byte	0x05
	.zero		1


	//   ....[54]....
        /*0474*/ 	.word	0x00002410
        /*0478*/ 	.word	0x00000003
        /*047c*/ 	.word	0x000000e0
        /*0480*/ 	.short	0x010a
        /*0482*/ 	.byte	0xff
	.zero		1


	//   ....[55]....
        /*0484*/ 	.word	0x00002560
        /*0488*/ 	.word	0x00000000
        /*048c*/ 	.word	0x00000000
        /*0490*/ 	.short	0x0101
        /*0492*/ 	.byte	0xff
	.zero		1


	//   ....[56]....
        /*0494*/ 	.word	0x00002b20
        /*0498*/ 	.word	0x000000ff
        /*049c*/ 	.word	0x00000000
        /*04a0*/ 	.short	0x010a
        /*04a2*/ 	.byte	0x04
	.zero		1


	//   ....[57]....
        /*04a4*/ 	.word	0x00002bb0
        /*04a8*/ 	.word	0x000000ff
        /*04ac*/ 	.word	0x00000000
        /*04b0*/ 	.short	0x010a
        /*04b2*/ 	.byte	0x05
	.zero		1


	//   ....[58]....
        /*04b4*/ 	.word	0x00002c40
        /*04b8*/ 	.word	0x000000ff
        /*04bc*/ 	.word	0x00000000
        /*04c0*/ 	.short	0x010a
        /*04c2*/ 	.byte	0x05
	.zero		1


	//   ....[59]....
        /*04c4*/ 	.word	0x00002cd0
        /*04c8*/ 	.word	0x000000ff
        /*04cc*/ 	.word	0x00000000
        /*04d0*/ 	.short	0x010a
        /*04d2*/ 	.byte	0x05
	.zero		1


	//   ....[60]....
        /*04d4*/ 	.word	0x00002d60
        /*04d8*/ 	.word	0x000000ff
        /*04dc*/ 	.word	0x00000000
        /*04e0*/ 	.short	0x010a
        /*04e2*/ 	.byte	0x05
	.zero		1


	//   ....[61]....
        /*04e4*/ 	.word	0x00002df0
        /*04e8*/ 	.word	0x000000ff
        /*04ec*/ 	.word	0x00000000
        /*04f0*/ 	.short	0x010a
        /*04f2*/ 	.byte	0x05
	.zero		1


	//   ....[62]....
        /*04f4*/ 	.word	0x00002e80
        /*04f8*/ 	.word	0x000000ff
        /*04fc*/ 	.word	0x00000000
        /*0500*/ 	.short	0x010a
        /*0502*/ 	.byte	0x05
	.zero		1


	//   ....[63]....
        /*0504*/ 	.word	0x00002f10
        /*0508*/ 	.word	0x000000ff
        /*050c*/ 	.word	0x00000000
        /*0510*/ 	.short	0x010a
        /*0512*/ 	.byte	0x05
	.zero		1


	//   ....[64]....
        /*0514*/ 	.word	0x00002fb0
        /*0518*/ 	.word	0x00000000
        /*051c*/ 	.word	0x00000000
        /*0520*/ 	.short	0x010a
        /*0522*/ 	.byte	0xff
	.zero		1


	//   ....[65]....
        /*0524*/ 	.word	0x000030f0
        /*0528*/ 	.word	0x00000002
        /*052c*/ 	.word	0x00000140
        /*0530*/ 	.short	0x010a
        /*0532*/ 	.byte	0xff
	.zero		1


	//   ....[66]....
        /*0534*/ 	.word	0x00003160
        /*0538*/ 	.word	0x00000002
        /*053c*/ 	.word	0x00000000
        /*0540*/ 	.short	0x0101
        /*0542*/ 	.byte	0xff
	.zero		1


	//   ....[67]....
        /*0544*/ 	.word	0x00003180
        /*0548*/ 	.word	0x000000ff
        /*054c*/ 	.word	0x000000f0
        /*0550*/ 	.short	0x010a
        /*0552*/ 	.byte	0x04
	.zero		1


	//   ....[68]....
        /*0554*/ 	.word	0x000032a0
        /*0558*/ 	.word	0x00000002
        /*055c*/ 	.word	0x000000e0
        /*0560*/ 	.short	0x010a
        /*0562*/ 	.byte	0xff
	.zero		1


	//   ....[69]....
        /*0564*/ 	.word	0x000033a0
        /*0568*/ 	.word	0x00000002
        /*056c*/ 	.word	0x00000000
        /*0570*/ 	.short	0x0101
        /*0572*/ 	.byte	0xff
	.zero		1


	//   ....[70]....
        /*0574*/ 	.word	0x00003430
        /*0578*/ 	.word	0x000000ff
        /*057c*/ 	.word	0x000000f0
        /*0580*/ 	.short	0x0106
        /*0582*/ 	.byte	0x04
	.zero		1


	//   ....[71]....
        /*0584*/ 	.word	0x00003450
        /*0588*/ 	.word	0x000000ff
        /*058c*/ 	.word	0x000000f0
        /*0590*/ 	.short	0x010a
        /*0592*/ 	.byte	0x04
	.zero		1


	//   ....[72]....
        /*0594*/ 	.word	0x000034e0
        /*0598*/ 	.word	0x000000ff
        /*059c*/ 	.word	0x000000f0
        /*05a0*/ 	.short	0x0106
        /*05a2*/ 	.byte	0x07
	.zero		1


	//   ....[73]....
        /*05a4*/ 	.word	0x00003520
        /*05a8*/ 	.word	0x00000000
        /*05ac*/ 	.word	0x000000f0
        /*05b0*/ 	.short	0x010a
        /*05b2*/ 	.byte	0xff
	.zero		1


	//   ....[74]....
        /*05b4*/ 	.word	0x00003770
        /*05b8*/ 	.word	0x000000ff
        /*05bc*/ 	.word	0x00000008
        /*05c0*/ 	.short	0x010a
        /*05c2*/ 	.byte	0x05
	.zero		1


	//   ....[75]....
        /*05c4*/ 	.word	0x00003790
        /*05c8*/ 	.word	0x000000ff
        /*05cc*/ 	.word	0x00000008
        /*05d0*/ 	.short	0x010a
        /*05d2*/ 	.byte	0x05
	.zero		1


	//   ....[76]....
        /*05d4*/ 	.word	0x00003920
        /*05d8*/ 	.word	0x000000ff
        /*05dc*/ 	.word	0x00000008
        /*05e0*/ 	.short	0x010a
        /*05e2*/ 	.byte	0x05
	.zero		1


	//   ....[77]....
        /*05e4*/ 	.word	0x00003940
        /*05e8*/ 	.word	0x000000ff
        /*05ec*/ 	.word	0x00000008
        /*05f0*/ 	.short	0x010a
        /*05f2*/ 	.byte	0x05
	.zero		1


	//   ....[78]....
        /*05f4*/ 	.word	0x00003a00
        /*05f8*/ 	.word	0x000000ff
        /*05fc*/ 	.word	0x00000000
        /*0600*/ 	.short	0x0101
        /*0602*/ 	.byte	0x04
	.zero		1


	//   ....[79]....
        /*0604*/ 	.word	0x00003d40
        /*0608*/ 	.word	0x00000000
        /*060c*/ 	.word	0x000000e0
        /*0610*/ 	.short	0x010a
        /*0612*/ 	.byte	0xff
	.zero		1


	//   ....[80]....
        /*0614*/ 	.word	0x00003e00
        /*0618*/ 	.word	0x00000000
        /*061c*/ 	.word	0x00000000
        /*0620*/ 	.short	0x0101
        /*0622*/ 	.byte	0xff
	.zero		1


	//   ....[81]....
        /*0624*/ 	.word	0x00003ec0
        /*0628*/ 	.word	0x000000ff
        /*062c*/ 	.word	0x00000000
        /*0630*/ 	.short	0x010a
        /*0632*/ 	.byte	0x04
	.zero		1


	//   ....[82]....
        /*0634*/ 	.word	0x00003ed0
        /*0638*/ 	.word	0x000000ff
        /*063c*/ 	.word	0x00000120
        /*0640*/ 	.short	0x010a
        /*0642*/ 	.byte	0x1f
	.zero		1


	//   ....[83]....
        /*0644*/ 	.word	0x00003f80
        /*0648*/ 	.word	0x000000ff
        /*064c*/ 	.word	0x00000000
        /*0650*/ 	.short	0x010a
        /*0652*/ 	.byte	0x05
	.zero		1


	//   ....[84]....
        /*0654*/ 	.word	0x000040b0
        /*0658*/ 	.word	0x000000ff
        /*065c*/ 	.word	0x00000000
        /*0660*/ 	.short	0x010a
        /*0662*/ 	.byte	0x04
	.zero		1


	//   ....[85]....
        /*0664*/ 	.word	0x000043b0
        /*0668*/ 	.word	0x000000ff
        /*066c*/ 	.word	0x00000000
        /*0670*/ 	.short	0x010a
        /*0672*/ 	.byte	0x04
	.zero		1


	//   ....[86]....
        /*0674*/ 	.word	0x00004440
        /*0678*/ 	.word	0x000000ff
        /*067c*/ 	.word	0x00000000
        /*0680*/ 	.short	0x010a
        /*0682*/ 	.byte	0x05
	.zero		1


	//   ....[87]....
        /*0684*/ 	.word	0x000044d0
        /*0688*/ 	.word	0x000000ff
        /*068c*/ 	.word	0x00000000
        /*0690*/ 	.short	0x010a
        /*0692*/ 	.byte	0x05
	.zero		1


	//   ....[88]....
        /*0694*/ 	.word	0x00004570
        /*0698*/ 	.word	0x00000000
        /*069c*/ 	.word	0x00000000
        /*06a0*/ 	.short	0x010a
        /*06a2*/ 	.byte	0xff
	.zero		1


	//   ....[89]....
        /*06a4*/ 	.word	0x000045b0
        /*06a8*/ 	.word	0x00000000
        /*06ac*/ 	.word	0x00000000
        /*06b0*/ 	.short	0x010a
        /*06b2*/ 	.byte	0xff
	.zero		1


	//   ....[90]....
        /*06b4*/ 	.word	0x00004620
        /*06b8*/ 	.word	0x000000ff
        /*06bc*/ 	.word	0x00000000
        /*06c0*/ 	.short	0x0101
        /*06c2*/ 	.byte	0x04
	.zero		1


	//   ....[91]....
        /*06c4*/ 	.word	0x00004660
        /*06c8*/ 	.word	0x000000ff
        /*06cc*/ 	.word	0x00000160
        /*06d0*/ 	.short	0x010a
        /*06d2*/ 	.byte	0x1a
	.zero		1


	//   ....[92]....
        /*06d4*/ 	.word	0x000046b0
        /*06d8*/ 	.word	0x000000ff
        /*06dc*/ 	.word	0x00000000
        /*06e0*/ 	.short	0x0101
        /*06e2*/ 	.byte	0x04
	.zero		1


	//   ....[93]....
        /*06e4*/ 	.word	0x00004b90
        /*06e8*/ 	.word	0x0000000c
        /*06ec*/ 	.word	0x000000e0
        /*06f0*/ 	.short	0x010a
        /*06f2*/ 	.byte	0xff
	.zero		1


	//   ....[94]....
        /*06f4*/ 	.word	0x00004d00
        /*06f8*/ 	.word	0x00000000
        /*06fc*/ 	.word	0x00000000
        /*0700*/ 	.short	0x0101
        /*0702*/ 	.byte	0xff
	.zero		1


	//   ....[95]....
        /*0704*/ 	.word	0x00005190
        /*0708*/ 	.word	0x000000ff
        /*070c*/ 	.word	0x000000d8
        /*0710*/ 	.short	0x010a
        /*0712*/ 	.byte	0x15
	.zero		1


	//   ....[96]....
        /*0714*/ 	.word	0x00005310
        /*0718*/ 	.word	0x000000ff
        /*071c*/ 	.word	0x000000b0
        /*0720*/ 	.short	0x010a
        /*0722*/ 	.byte	0x15
	.zero		1


	//   ....[97]....
        /*0724*/ 	.word	0x00005480
        /*0728*/ 	.word	0x000000ff
        /*072c*/ 	.word	0x00000090
        /*0730*/ 	.short	0x010b
        /*0732*/ 	.byte	0x15
	.zero		1


	//   ....[98]....
        /*0734*/ 	.word	0x00005490
        /*0738*/ 	.word	0x000000ff
        /*073c*/ 	.word	0x00000000
        /*0740*/ 	.short	0x0101
        /*0742*/ 	.byte	0x28
	.zero		1


	//   ....[99]....
        /*0744*/ 	.word	0x000054a0
        /*0748*/ 	.word	0x000000ff
        /*074c*/ 	.word	0x000000b8
        /*0750*/ 	.short	0x010a
        /*0752*/ 	.byte	0x15
	.zero		1


	//   ....[100]....
        /*0754*/ 	.word	0x000055f0
        /*0758*/ 	.word	0x000000ff
        /*075c*/ 	.word	0x00000098
        /*0760*/ 	.short	0x010b
        /*0762*/ 	.byte	0x15
	.zero		1


	//   ....[101]....
        /*0764*/ 	.word	0x00005600
        /*0768*/ 	.word	0x000000ff
        /*076c*/ 	.word	0x00000000
        /*0770*/ 	.short	0x0101
        /*0772*/ 	.byte	0x27
	.zero		1


	//   ....[102]....
        /*0774*/ 	.word	0x00005610
        /*0778*/ 	.word	0x000000ff
        /*077c*/ 	.word	0x000000c0
        /*0780*/ 	.short	0x010a
        /*0782*/ 	.byte	0x15
	.zero		1


	//   ....[103]....
        /*0784*/ 	.word	0x00005750
        /*0788*/ 	.word	0x000000ff
        /*078c*/ 	.word	0x000000a0
        /*0790*/ 	.short	0x010b
        /*0792*/ 	.byte	0x15
	.zero		1


	//   ....[104]....
        /*0794*/ 	.word	0x00005760
        /*0798*/ 	.word	0x000000ff
        /*079c*/ 	.word	0x00000000
        /*07a0*/ 	.short	0x0101
        /*07a2*/ 	.byte	0x26
	.zero		1


	//   ....[105]....
        /*07a4*/ 	.word	0x00005770
        /*07a8*/ 	.word	0x000000ff
        /*07ac*/ 	.word	0x000000c8
        /*07b0*/ 	.short	0x010a
        /*07b2*/ 	.byte	0x15
	.zero		1


	//   ....[106]....
        /*07b4*/ 	.word	0x00005970
        /*07b8*/ 	.word	0x000000ff
        /*07bc*/ 	.word	0x000000a8
        /*07c0*/ 	.short	0x010b
        /*07c2*/ 	.byte	0x15
	.zero		1


	//   ....[107]....
        /*07c4*/ 	.word	0x00005980
        /*07c8*/ 	.word	0x000000ff
        /*07cc*/ 	.word	0x00000000
        /*07d0*/ 	.short	0x0101
        /*07d2*/ 	.byte	0x25
	.zero		1


	//   ....[108]....
        /*07d4*/ 	.word	0x000059b0
        /*07d8*/ 	.word	0x000000ff
        /*07dc*/ 	.word	0x000000b0
        /*07e0*/ 	.short	0x010a
        /*07e2*/ 	.byte	0x15
	.zero		1


	//   ....[109]....
        /*07e4*/ 	.word	0x000059d0
        /*07e8*/ 	.word	0x000000ff
        /*07ec*/ 	.word	0x000000b8
        /*07f0*/ 	.short	0x010a
        /*07f2*/ 	.byte	0x15
	.zero		1


	//   ....[110]....
        /*07f4*/ 	.word	0x000059f0
        /*07f8*/ 	.word	0x000000ff
        /*07fc*/ 	.word	0x000000c0
        /*0800*/ 	.short	0x010a
        /*0802*/ 	.byte	0x15
	.zero		1


	//   ....[111]....
        /*0804*/ 	.word	0x00005a30
        /*0808*/ 	.word	0x00000000
        /*080c*/ 	.word	0x000000c8
        /*0810*/ 	.short	0x010a
        /*0812*/ 	.byte	0xff
	.zero		1


	//   ....[112]....
        /*0814*/ 	.word	0x00005d50
        /*0818*/ 	.word	0x00000003
        /*081c*/ 	.word	0x000000e0
        /*0820*/ 	.short	0x010a
        /*0822*/ 	.byte	0xff
	.zero		1


	//   ....[113]....
        /*0824*/ 	.word	0x00005ed0
        /*0828*/ 	.word	0x00000000
        /*082c*/ 	.word	0x00000000
        /*0830*/ 	.short	0x0101
        /*0832*/ 	.byte	0xff
	.zero		1


	//   ....[114]....
        /*0834*/ 	.word	0x000069e0
        /*0838*/ 	.word	0x000000ff
        /*083c*/ 	.word	0x00000090
        /*0840*/ 	.short	0x010a
        /*0842*/ 	.byte	0x2c
	.zero		1


	//   ....[115]....
        /*0844*/ 	.word	0x00006a10
        /*0848*/ 	.word	0x00000049
        /*084c*/ 	.word	0x00000100
        /*0850*/ 	.short	0x010a
        /*0852*/ 	.byte	0xff
	.zero		1


	//   ....[116]....
        /*0854*/ 	.word	0x00006b00
        /*0858*/ 	.word	0x000000ff
        /*085c*/ 	.word	0x00000090
        /*0860*/ 	.short	0x010a
        /*0862*/ 	.byte	0x2c
	.zero		1


	//   ....[117]....
        /*0864*/ 	.word	0x00006bf0
        /*0868*/ 	.word	0x00000049
        /*086c*/ 	.word	0x00000100
        /*0870*/ 	.short	0x010a
        /*0872*/ 	.byte	0xff
	.zero		1


	//   ....[118]....
        /*0874*/ 	.word	0x000073c0
        /*0878*/ 	.word	0x00000000
        /*087c*/ 	.word	0x00000000
        /*0880*/ 	.short	0x0101
        /*0882*/ 	.byte	0xff
	.zero		1


	//   ....[119]....
        /*0884*/ 	.word	0x000073d0
        /*0888*/ 	.word	0x00000002
        /*088c*/ 	.word	0x00000090
        /*0890*/ 	.short	0x010a
        /*0892*/ 	.byte	0xff
	.zero		1


	//   ....[120]....
        /*0894*/ 	.word	0x000074b0
        /*0898*/ 	.word	0x00000002
        /*089c*/ 	.word	0x00000090
        /*08a0*/ 	.short	0x010a
        /*08a2*/ 	.byte	0xff
	.zero		1


	//   ....[121]....
        /*08a4*/ 	.word	0x00007d10
        /*08a8*/ 	.word	0x00000000
        /*08ac*/ 	.word	0x00000000
        /*08b0*/ 	.short	0x0101
        /*08b2*/ 	.byte	0xff
	.zero		1


	//   ....[122]....
        /*08b4*/ 	.word	0x00007d30
        /*08b8*/ 	.word	0x00000006
        /*08bc*/ 	.word	0x00000090
        /*08c0*/ 	.short	0x010a
        /*08c2*/ 	.byte	0xff
	.zero		1


	//   ....[123]....
        /*08c4*/ 	.word	0x00007e00
        /*08c8*/ 	.word	0x00000006
        /*08cc*/ 	.word	0x00000090
        /*08d0*/ 	.short	0x010a
        /*08d2*/ 	.byte	0xff
	.zero		1


	//   ....[124]....
        /*08d4*/ 	.word	0x00008650
        /*08d8*/ 	.word	0x0000000e
        /*08dc*/ 	.word	0x00000000
        /*08e0*/ 	.short	0x0101
        /*08e2*/ 	.byte	0xff
	.zero		1


	//   ....[125]....
        /*08e4*/ 	.word	0x00008670
        /*08e8*/ 	.word	0x00000000
        /*08ec*/ 	.word	0x00000090
        /*08f0*/ 	.short	0x010a
        /*08f2*/ 	.byte	0xff
	.zero		1


	//   ....[126]....
        /*08f4*/ 	.word	0x00008740
        /*08f8*/ 	.word	0x00000000
        /*08fc*/ 	.word	0x00000090
        /*0900*/ 	.short	0x010a
        /*0902*/ 	.byte	0xff
	.zero		1


	//   ....[127]....
        /*0904*/ 	.word	0x00008a50
        /*0908*/ 	.word	0x00000049
        /*090c*/ 	.word	0x00000000
        /*0910*/ 	.short	0x0101
        /*0912*/ 	.byte	0xff
	.zero		1


	//   ....[128]....
        /*0914*/ 	.word	0x00008fe0
        /*0918*/ 	.word	0x00000000
        /*091c*/ 	.word	0x00000000
        /*0920*/ 	.short	0x0101
        /*0922*/ 	.byte	0xff
	.zero		1


	//   ....[129]....
        /*0924*/ 	.word	0x000092a0
        /*0928*/ 	.word	0x000000ff
        /*092c*/ 	.word	0x00000000
        /*0930*/ 	.short	0x0101
        /*0932*/ 	.byte	0x06
	.zero		1


	//   ....[130]....
        /*0934*/ 	.word	0x000092c0
        /*0938*/ 	.word	0x00000000
        /*093c*/ 	.word	0x00000150
        /*0940*/ 	.short	0x010a
        /*0942*/ 	.byte	0xff
	.zero		1


	//   ....[131]....
        /*0944*/ 	.word	0x00009320
        /*0948*/ 	.word	0x00000000
        /*094c*/ 	.word	0x00000048
        /*0950*/ 	.short	0x010a
        /*0952*/ 	.byte	0xff
	.zero		1


	//   ....[132]....
        /*0954*/ 	.word	0x00009380
        /*0958*/ 	.word	0x00000000
        /*095c*/ 	.word	0x00000048
        /*0960*/ 	.short	0x010a
        /*0962*/ 	.byte	0xff
	.zero		1


	//   ....[133]....
        /*0964*/ 	.word	0x000093d0
        /*0968*/ 	.word	0x00000003
        /*096c*/ 	.word	0x000000e0
        /*0970*/ 	.short	0x010a
        /*0972*/ 	.byte	0xff
	.zero		1


	//   ....[134]....
        /*0974*/ 	.word	0x00009430
        /*0978*/ 	.word	0x00000000
        /*097c*/ 	.word	0x00000000
        /*0980*/ 	.short	0x010a
        /*0982*/ 	.byte	0xff
	.zero		1


	//   ....[135]....
        /*0984*/ 	.word	0x00009490
        /*0988*/ 	.word	0x00000000
        /*098c*/ 	.word	0x00000000
        /*0990*/ 	.short	0x010a
        /*0992*/ 	.byte	0xff
	.zero		1


	//   ....[136]....
        /*0994*/ 	.word	0x000094f0
        /*0998*/ 	.word	0x00000000
        /*099c*/ 	.word	0x00000000
        /*09a0*/ 	.short	0x010a
        /*09a2*/ 	.byte	0xff
	.zero		1


	//   ....[137]....
        /*09a4*/ 	.word	0x00009550
        /*09a8*/ 	.word	0x00000000
        /*09ac*/ 	.word	0x00000000
        /*09b0*/ 	.short	0x010a
        /*09b2*/ 	.byte	0xff
	.zero		1


	//   ....[138]....
        /*09b4*/ 	.word	0x000095b0
        /*09b8*/ 	.word	0x00000000
        /*09bc*/ 	.word	0x00000000
        /*09c0*/ 	.short	0x010a
        /*09c2*/ 	.byte	0xff
	.zero		1


	//   ....[139]....
        /*09c4*/ 	.word	0x00009610
        /*09c8*/ 	.word	0x00000000
        /*09cc*/ 	.word	0x00000000
        /*09d0*/ 	.short	0x010a
        /*09d2*/ 	.byte	0xff
	.zero		1


	//   ....[140]....
        /*09d4*/ 	.word	0x00009670
        /*09d8*/ 	.word	0x00000000
        /*09dc*/ 	.word	0x00000000
        /*09e0*/ 	.short	0x010a
        /*09e2*/ 	.byte	0xff
	.zero		1


	//   ....[141]....
        /*09e4*/ 	.word	0x000096d0
        /*09e8*/ 	.word	0x00000000
        /*09ec*/ 	.word	0x00000000
        /*09f0*/ 	.short	0x010a
        /*09f2*/ 	.byte	0xff
	.zero		1


	//   ....[142]....
        /*09f4*/ 	.word	0x00009720
        /*09f8*/ 	.word	0x00000002
        /*09fc*/ 	.word	0x00000140
        /*0a00*/ 	.short	0x010a
        /*0a02*/ 	.byte	0xff
	.zero		1


	//   ....[143]....
        /*0a04*/ 	.word	0x00009780
        /*0a08*/ 	.word	0x00000002
        /*0a0c*/ 	.word	0x000000f0
        /*0a10*/ 	.short	0x010a
        /*0a12*/ 	.byte	0xff
	.zero		1


	//   ....[144]....
        /*0a14*/ 	.word	0x000097d0
        /*0a18*/ 	.word	0x00000002
        /*0a1c*/ 	.word	0x000000e0
        /*0a20*/ 	.short	0x010a
        /*0a22*/ 	.byte	0xff
	.zero		1


	//   ....[145]....
        /*0a24*/ 	.word	0x00009830
        /*0a28*/ 	.word	0x00000000
        /*0a2c*/ 	.word	0x000000f0
        /*0a30*/ 	.short	0x010a
        /*0a32*/ 	.byte	0xff
	.zero		1


	//   ....[146]....
        /*0a34*/ 	.word	0x00009890
        /*0a38*/ 	.word	0x00000005
        /*0a3c*/ 	.word	0x00000008
        /*0a40*/ 	.short	0x010a
        /*0a42*/ 	.byte	0xff
	.zero		1


	//   ....[147]....
        /*0a44*/ 	.word	0x00009980
        /*0a48*/ 	.word	0x00000000
        /*0a4c*/ 	.word	0x00000008
        /*0a50*/ 	.short	0x010a
        /*0a52*/ 	.byte	0xff
	.zero		1


	//   ....[148]....
        /*0a54*/ 	.word	0x000099d0
        /*0a58*/ 	.word	0x00000000
        /*0a5c*/ 	.word	0x000000e0
        /*0a60*/ 	.short	0x010a
        /*0a62*/ 	.byte	0xff
	.zero		1


	//   ....[149]....
        /*0a64*/ 	.word	0x00009a30
        /*0a68*/ 	.word	0x00000000
        /*0a6c*/ 	.word	0x00000120
        /*0a70*/ 	.short	0x010a
        /*0a72*/ 	.byte	0xff
	.zero		1


	//   ....[150]....
        /*0a74*/ 	.word	0x00009a90
        /*0a78*/ 	.word	0x00000000
        /*0a7c*/ 	.word	0x00000000
        /*0a80*/ 	.short	0x010a
        /*0a82*/ 	.byte	0xff
	.zero		1


	//   ....[151]....
        /*0a84*/ 	.word	0x00009af0
        /*0a88*/ 	.word	0x00000000
        /*0a8c*/ 	.word	0x00000000
        /*0a90*/ 	.short	0x010a
        /*0a92*/ 	.byte	0xff
	.zero		1


	//   ....[152]....
        /*0a94*/ 	.word	0x00009b50
        /*0a98*/ 	.word	0x00000000
        /*0a9c*/ 	.word	0x00000000
        /*0aa0*/ 	.short	0x010a
        /*0aa2*/ 	.byte	0xff
	.zero		1


	//   ....[153]....
        /*0aa4*/ 	.word	0x00009bb0
        /*0aa8*/ 	.word	0x00000000
        /*0aac*/ 	.word	0x00000000
        /*0ab0*/ 	.short	0x010a
        /*0ab2*/ 	.byte	0xff
	.zero		1


	//   ....[154]....
        /*0ab4*/ 	.word	0x00009c10
        /*0ab8*/ 	.word	0x00000000
        /*0abc*/ 	.word	0x00000160
        /*0ac0*/ 	.short	0x010a
        /*0ac2*/ 	.byte	0xff
	.zero		1


	//   ....[155]....
        /*0ac4*/ 	.word	0x00009c60
        /*0ac8*/ 	.word	0x0000000c
        /*0acc*/ 	.word	0x000000e0
        /*0ad0*/ 	.short	0x010a
        /*0ad2*/ 	.byte	0xff
	.zero		1


	//   ....[156]....
        /*0ad4*/ 	.word	0x00009cc0
        /*0ad8*/ 	.word	0x00000000
        /*0adc*/ 	.word	0x000000d8
        /*0ae0*/ 	.short	0x010a
        /*0ae2*/ 	.byte	0xff
	.zero		1


	//   ....[157]....
        /*0ae4*/ 	.word	0x00009d20
        /*0ae8*/ 	.word	0x00000000
        /*0aec*/ 	.word	0x000000b0
        /*0af0*/ 	.short	0x010a
        /*0af2*/ 	.byte	0xff
	.zero		1


	//   ....[158]....
        /*0af4*/ 	.word	0x00009d80
        /*0af8*/ 	.word	0x00000000
        /*0afc*/ 	.word	0x000000b8
        /*0b00*/ 	.short	0x010a
        /*0b02*/ 	.byte	0xff
	.zero		1


	//   ....[159]....
        /*0b04*/ 	.word	0x00009de0
        /*0b08*/ 	.word	0x00000000
        /*0b0c*/ 	.word	0x000000c0
        /*0b10*/ 	.short	0x010a
        /*0b12*/ 	.byte	0xff
	.zero		1


	//   ....[160]....
        /*0b14*/ 	.word	0x00009e40
        /*0b18*/ 	.word	0x00000000
        /*0b1c*/ 	.word	0x000000c8
        /*0b20*/ 	.short	0x010a
        /*0b22*/ 	.byte	0xff
	.zero		1


	//   ....[161]....
        /*0b24*/ 	.word	0x00009ea0
        /*0b28*/ 	.word	0x00000000
        /*0b2c*/ 	.word	0x000000b0
        /*0b30*/ 	.short	0x010a
        /*0b32*/ 	.byte	0xff
	.zero		1


	//   ....[162]....
        /*0b34*/ 	.word	0x00009f00
        /*0b38*/ 	.word	0x00000000
        /*0b3c*/ 	.word	0x000000b8
        /*0b40*/ 	.short	0x010a
        /*0b42*/ 	.byte	0xff
	.zero		1


	//   ....[163]....
        /*0b44*/ 	.word	0x00009f60
        /*0b48*/ 	.word	0x00000000
        /*0b4c*/ 	.word	0x000000c0
        /*0b50*/ 	.short	0x010a
        /*0b52*/ 	.byte	0xff
	.zero		1


	//   ....[164]....
        /*0b54*/ 	.word	0x00009fb0
        /*0b58*/ 	.word	0x00000003
        /*0b5c*/ 	.word	0x000000e0
        /*0b60*/ 	.short	0x010a
        /*0b62*/ 	.byte	0xff
	.zero		1


	//   ....[165]....
        /*0b64*/ 	.word	0x0000a010
        /*0b68*/ 	.word	0x00000002
        /*0b6c*/ 	.word	0x00000090
        /*0b70*/ 	.short	0x010a
        /*0b72*/ 	.byte	0xff
	.zero		1


	//   ....[166]....
        /*0b74*/ 	.word	0x0000a060
        /*0b78*/ 	.word	0x00000049
        /*0b7c*/ 	.word	0x00000100
        /*0b80*/ 	.short	0x010a
        /*0b82*/ 	.byte	0xff
	.zero		1


	//   ....[167]....
        /*0b84*/ 	.word	0x0000a0b0
        /*0b88*/ 	.word	0x00000002
        /*0b8c*/ 	.word	0x00000090
        /*0b90*/ 	.short	0x010a
        /*0b92*/ 	.byte	0xff
	.zero		1


	//   ....[168]....
        /*0b94*/ 	.word	0x0000a100
        /*0b98*/ 	.word	0x00000006
        /*0b9c*/ 	.word	0x00000090
        /*0ba0*/ 	.short	0x010a
        /*0ba2*/ 	.byte	0xff
	.zero		1


	//   ....[169]....
        /*0ba4*/ 	.word	0x0000a150
        /*0ba8*/ 	.word	0x00000000
        /*0bac*/ 	.word	0x00000090
        /*0bb0*/ 	.short	0x010a
        /*0bb2*/ 	.byte	0xff
	.zero		1


	//----- nvinfo : EIATTR_NUM_MBARRIERS
	.align		4
.L_47:
        /*0bb4*/ 	.byte	0x03, 0x38
        /*0bb6*/ 	.short	0x002d


	//----- nvinfo : EIATTR_EXIT_INSTR_OFFSETS
	.align		4
        /*0bb8*/ 	.byte	0x04, 0x1c
        /*0bba*/ 	.short	(.L_49 - .L_48)


	//   ....[0]....
.L_48:
        /*0bbc*/ 	.word	0x00002fe0


	//   ....[1]....
        /*0bc0*/ 	.word	0x000034f0


	//   ....[2]....
        /*0bc4*/ 	.word	0x00003550


	//   ....[3]....
        /*0bc8*/ 	.word	0x000048e0


	//   ....[4]....
        /*0bcc*/ 	.word	0x00005a60


	//   ....[5]....
        /*0bd0*/ 	.word	0x00005aa0


	//   ....[6]....
        /*0bd4*/ 	.word	0x00009190


	//   ....[7]....
        /*0bd8*/ 	.word	0x00009200


	//   ....[8]....
        /*0bdc*/ 	.word	0x00009230


	//   ....[9]....
        /*0be0*/ 	.word	0x000092b0


	//----- nvinfo : EIATTR_MAX_THREADS
	.align		4
.L_49:
        /*0be4*/ 	.byte	0x04, 0x05
        /*0be6*/ 	.short	(.L_51 - .L_50)
.L_50:
        /*0be8*/ 	.word	0x00000100
        /*0bec*/ 	.word	0x00000001
        /*0bf0*/ 	.word	0x00000001


	//----- nvinfo : EIATTR_CRS_STACK_SIZE
	.align		4
.L_51:
        /*0bf4*/ 	.byte	0x04, 0x1e
        /*0bf6*/ 	.short	(.L_53 - .L_52)
.L_52:
        /*0bf8*/ 	.word	0x00000000


	//----- nvinfo : EIATTR_CBANK_PARAM_SIZE
	.align		4
.L_53:
        /*0bfc*/ 	.byte	0x03, 0x19
        /*0bfe*/ 	.short	0x0800


	//----- nvinfo : EIATTR_PARAM_CBANK
	.align		4
        /*0c00*/ 	.byte	0x04, 0x0a
        /*0c02*/ 	.short	(.L_55 - .L_54)
	.align		4
.L_54:
        /*0c04*/ 	.word	index@(.nv.constant0._ZN7cutlass13device_kernelINS_4gemm6kernel13GemmUniversalIN4cute5tupleIJiiiiEEENS1_10collective13CollectiveMmaINS1_35MainloopSm100TmaUmmaWarpSpecializedILi9ELi2ELi4ENS5_IJNS4_1CILi2EEENSA_ILi4EEENSA_ILi1EEEEEEEENS5_IJNSA_ILi256EEENSA_ILi64EEENSA_ILi32EEEEEENS_10tfloat32_tENS5_IJlSD_lEEESK_SL_NS4_8TiledMMAINS4_8MMA_AtomIJNS4_23SM100_MMA_TF32_2x1SM_SSISK_SK_fLi256ELi64ELNS4_4UMMA5MajorE0ELSQ_0ELNSP_7ScaleInE0ELSR_0EEEEEENS4_6LayoutINS5_IJSD_SD_SD_EEENS5_IJNSA_ILi0EEESW_SW_EEEEENS5_IJNS4_10UnderscoreESZ_SZ_EEEEENS4_28SM100_TMA_2SM_LOAD_MULTICASTENS4_14ComposedLayoutINS4_7SwizzleILi3ELi4ELi3EEENS4_18smem_ptr_flag_bitsILi32EEENSU_INS5_IJNSA_ILi8EEESI_EEENS5_IJSI_SD_EEEEEEEvNS4_8identityENS4_18SM100_TMA_2SM_LOADES1C_vS1D_EENS_8epilogue10collective18CollectiveEpilogueINS1G_23Sm100TmaWarpSpecializedILi4ELi2ELi16ELb1ELb0EEEJNS5_IJNSA_ILi128EEESH_SI_EEENS5_IJNSU_IS1L_SD_EENSU_INSA_ILi16EEESD_EEEEESK_SL_SK_SL_NS1G_6fusion15FusionCallbacksIS1K_NS1R_17LinearCombinationISK_fSK_fLNS_15FloatRoundStyleE2EEES1M_S1Q_JEEENS4_5SM1004TMEM4LOAD26SM100_TMEM_LOAD_32dp32b16xENS4_13SM90_TMA_LOADENS13_INS14_ILi2ELi4ELi3EEES17_NSU_INS5_IJS18_S1O_EEENS5_IJS1O_SD_EEEEEEENS4_39AutoVectorizingCopyWithAssumedAlignmentILi128EEENS4_14SM90_TMA_STOREES26_S28_S28_EEEvvEEEEvNT_6ParamsE)
        /*0c08*/ 	.short	0x0380
        /*0c0a*/ 	.short	0x0800


	//----- nvinfo : EIATTR_SW_WAR
	.align		4
.L_55:
        /*0c0c*/ 	.byte	0x04, 0x36
        /*0c0e*/ 	.short	(.L_57 - .L_56)
.L_56:
        /*0c10*/ 	.word	0x00000008
.L_57:


//--------------------- .nv.callgraph             --------------------------
	.section	.nv.callgraph,"",@"SHT_CUDA_CALLGRAPH"
	.align	4
	.sectionentsize	8
	.align		4
        /*0000*/ 	.word	0x00000000
	.align		4
        /*0004*/ 	.word	0xffffffff
	.align		4
        /*0008*/ 	.word	index@(_ZN7cutlass13device_kernelINS_4gemm6kernel13GemmUniversalIN4cute5tupleIJiiiiEEENS1_10collective13CollectiveMmaINS1_35MainloopSm100TmaUmmaWarpSpecializedILi9ELi2ELi4ENS5_IJNS4_1CILi2EEENSA_ILi4EEENSA_ILi1EEEEEEEENS5_IJNSA_ILi256EEENSA_ILi64EEENSA_ILi32EEEEEENS_10tfloat32_tENS5_IJlSD_lEEESK_SL_NS4_8TiledMMAINS4_8MMA_AtomIJNS4_23SM100_MMA_TF32_2x1SM_SSISK_SK_fLi256ELi64ELNS4_4UMMA5MajorE0ELSQ_0ELNSP_7ScaleInE0ELSR_0EEEEEENS4_6LayoutINS5_IJSD_SD_SD_EEENS5_IJNSA_ILi0EEESW_SW_EEEEENS5_IJNS4_10UnderscoreESZ_SZ_EEEEENS4_28SM100_TMA_2SM_LOAD_MULTICASTENS4_14ComposedLayoutINS4_7SwizzleILi3ELi4ELi3EEENS4_18smem_ptr_flag_bitsILi32EEENSU_INS5_IJNSA_ILi8EEESI_EEENS5_IJSI_SD_EEEEEEEvNS4_8identityENS4_18SM100_TMA_2SM_LOADES1C_vS1D_EENS_8epilogue10collective18CollectiveEpilogueINS1G_23Sm100TmaWarpSpecializedILi4ELi2ELi16ELb1ELb0EEEJNS5_IJNSA_ILi128EEESH_SI_EEENS5_IJNSU_IS1L_SD_EENSU_INSA_ILi16EEESD_EEEEESK_SL_SK_SL_NS1G_6fusion15FusionCallbacksIS1K_NS1R_17LinearCombinationISK_fSK_fLNS_15FloatRoundStyleE2EEES1M_S1Q_JEEENS4_5SM1004TMEM4LOAD26SM100_TMEM_LOAD_32dp32b16xENS4_13SM90_TMA_LOADENS13_INS14_ILi2ELi4ELi3EEES17_NSU_INS5_IJS18_S1O_EEENS5_IJS1O_SD_EEEEEEENS4_39AutoVectorizingCopyWithAssumedAlignmentILi128EEENS4_14SM90_TMA_STOREES26_S28_S28_EEEvvEEEEvNT_6ParamsE)
	.align		4
        /*000c*/ 	.word	index@(__assertfail)
	.align		4
        /*0010*/ 	.word	0x00000000
	.align		4
        /*0014*/ 	.word	0xfffffffe
	.align		4
        /*0018*/ 	.word	0x00000000
	.align		4
        /*001c*/ 	.word	0xfffffffd
	.align		4
        /*0020*/ 	.word	0x00000000
	.align		4
        /*0024*/ 	.word	0xfffffffc


//--------------------- .nv.constant4             --------------------------
	.section	.nv.constant4,"a",@progbits
	.align	8
	.align		8
.nv.constant4:
        /*0000*/ 	.dword	__assertfail
	.align		8
        /*0008*/ 	.dword	__unnamed_1
	.align		8
        /*0010*/ 	.dword	__unnamed_2
	.align		8
        /*0018*/ 	.dword	_ZN40_INTERNAL_754a3663_4_k_cu_df39279e_188494cuda3std3__45__cpo5beginE
	.align		8
        /*0020*/ 	.dword	_ZN40_INTERNAL_754a3663_4_k_cu_df39279e_188494cuda3std3__45__cpo3endE
	.align		8
        /*0028*/ 	.dword	_ZN40_INTERNAL_754a3663_4_k_cu_df39279e_188494cuda3std3__45__cpo6cbeginE
	.align		8
        /*0030*/ 	.dword	_ZN40_INTERNAL_754a3663_4_k_cu_df39279e_188494cuda3std3__45__cpo4cendE
	.align		8
        /*0038*/ 	.dword	_ZN40_INTERNAL_754a3663_4_k_cu_df39279e_188494cuda3std3__442_GLOBAL__N__754a3663_4_k_cu_df39279e_188496ignoreE
	.align		8
        /*0040*/ 	.dword	_ZN40_INTERNAL_754a3663_4_k_cu_df39279e_188494cuda3std3__419piecewise_constructE
	.align		8
        /*0048*/ 	.dword	_ZN40_INTERNAL_754a3663_4_k_cu_df39279e_188494cuda3std3__48in_placeE
	.align		8
        /*0050*/ 	.dword	_ZN40_INTERNAL_754a3663_4_k_cu_df39279e_188494cuda3std6ranges3__45__cpo4swapE
	.align		8
        /*0058*/ 	.dword	_ZN40_INTERNAL_754a3663_4_k_cu_df39279e_188494cuda3std6ranges3__45__cpo9iter_moveE
	.align		8
        /*0060*/ 	.dword	_ZN40_INTERNAL_754a3663_4_k_cu_df39279e_188494cute7productE
	.align		8
        /*0068*/ 	.dword	_ZN40_INTERNAL_754a3663_4_k_cu_df39279e_188494cute1_E
	.align		8
        /*0070*/ 	.dword	$str$25
	.align		8
        /*0078*/ 	.dword	$str$26
	.align		8
        /*0080*/ 	.dword	$str$27
	.align		8
        /*0088*/ 	.dword	$str$28


//--------------------- .text._ZN7cutlass13device_kernelINS_4gemm6kernel13GemmUniversalIN4cute5tupleIJiiiiEEENS1_10collective13CollectiveMmaINS1_35MainloopSm100TmaUmmaWarpSpecializedILi9ELi2ELi4ENS5_IJNS4_1CILi2EEENSA_ILi4EEENSA_ILi1EEEEEEEENS5_IJNSA_ILi256EEENSA_ILi64EEENSA_ILi32EEEEEENS_10tfloat32_tENS5_IJlSD_lEEESK_SL_NS4_8TiledMMAINS4_8MMA_AtomIJNS4_23SM100_MMA_TF32_2x1SM_SSISK_SK_fLi256ELi64ELNS4_4UMMA5MajorE0ELSQ_0ELNSP_7ScaleInE0ELSR_0EEEEEENS4_6LayoutINS5_IJSD_SD_SD_EEENS5_IJNSA_ILi0EEESW_SW_EEEEENS5_IJNS4_10UnderscoreESZ_SZ_EEEEENS4_28SM100_TMA_2SM_LOAD_MULTICASTENS4_14ComposedLayoutINS4_7SwizzleILi3ELi4ELi3EEENS4_18smem_ptr_flag_bitsILi32EEENSU_INS5_IJNSA_ILi8EEESI_EEENS5_IJSI_SD_EEEEEEEvNS4_8identityENS4_18SM100_TMA_2SM_LOADES1C_vS1D_EENS_8epilogue10collective18CollectiveEpilogueINS1G_23Sm100TmaWarpSpecializedILi4ELi2ELi16ELb1ELb0EEEJNS5_IJNSA_ILi128EEESH_SI_EEENS5_IJNSU_IS1L_SD_EENSU_INSA_ILi16EEESD_EEEEESK_SL_SK_SL_NS1G_6fusion15FusionCallbacksIS1K_NS1R_17LinearCombinationISK_fSK_fLNS_15FloatRoundStyleE2EEES1M_S1Q_JEEENS4_5SM1004TMEM4LOAD26SM100_TMEM_LOAD_32dp32b16xENS4_13SM90_TMA_LOADENS13_INS14_ILi2ELi4ELi3EEES17_NSU_INS5_IJS18_S1O_EEENS5_IJS1O_SD_EEEEEEENS4_39AutoVectorizingCopyWithAssumedAlignmentILi128EEENS4_14SM90_TMA_STOREES26_S28_S28_EEEvvEEEEvNT_6ParamsE --------------------------
	.section	.text._ZN7cutlass13device_kernelINS_4gemm6kernel13GemmUniversalIN4cute5tupleIJiiiiEEENS1_10collective13CollectiveMmaINS1_35MainloopSm100TmaUmmaWarpSpecializedILi9ELi2ELi4ENS5_IJNS4_1CILi2EEENSA_ILi4EEENSA_ILi1EEEEEEEENS5_IJNSA_ILi256EEENSA_ILi64EEENSA_ILi32EEEEEENS_10tfloat32_tENS5_IJlSD_lEEESK_SL_NS4_8TiledMMAINS4_8MMA_AtomIJNS4_23SM100_MMA_TF32_2x1SM_SSISK_SK_fLi256ELi64ELNS4_4UMMA5MajorE0ELSQ_0ELNSP_7ScaleInE0ELSR_0EEEEEENS4_6LayoutINS5_IJSD_SD_SD_EEENS5_IJNSA_ILi0EEESW_SW_EEEEENS5_IJNS4_10UnderscoreESZ_SZ_EEEEENS4_28SM100_TMA_2SM_LOAD_MULTICASTENS4_14ComposedLayoutINS4_7SwizzleILi3ELi4ELi3EEENS4_18smem_ptr_flag_bitsILi32EEENSU_INS5_IJNSA_ILi8EEESI_EEENS5_IJSI_SD_EEEEEEEvNS4_8identityENS4_18SM100_TMA_2SM_LOADES1C_vS1D_EENS_8epilogue10collective18CollectiveEpilogueINS1G_23Sm100TmaWarpSpecializedILi4ELi2ELi16ELb1ELb0EEEJNS5_IJNSA_ILi128EEESH_SI_EEENS5_IJNSU_IS1L_SD_EENSU_INSA_ILi16EEESD_EEEEESK_SL_SK_SL_NS1G_6fusion15FusionCallbacksIS1K_NS1R_17LinearCombinationISK_fSK_fLNS_15FloatRoundStyleE2EEES1M_S1Q_JEEENS4_5SM1004TMEM4LOAD26SM100_TMEM_LOAD_32dp32b16xENS4_13SM90_TMA_LOADENS13_INS14_ILi2ELi4ELi3EEES17_NSU_INS5_IJS18_S1O_EEENS5_IJS1O_SD_EEEEEEENS4_39AutoVectorizingCopyWithAssumedAlignmentILi128EEENS4_14SM90_TMA_STOREES26_S28_S28_EEEvvEEEEvNT_6ParamsE,"ax",@progbits
	.align	128
.text._ZN7cutlass13device_kernelINS_4gemm6kernel13GemmUniversalIN4cute5tupleIJiiiiEEENS1_10collective13CollectiveMmaINS1_35MainloopSm100TmaUmmaWarpSpecializedILi9ELi2ELi4ENS5_IJNS4_1CILi2EEENSA_ILi4EEENSA_ILi1EEEEEEEENS5_IJNSA_ILi256EEENSA_ILi64EEENSA_ILi32EEEEEENS_10tfloat32_tENS5_IJlSD_lEEESK_SL_NS4_8TiledMMAINS4_8MMA_AtomIJNS4_23SM100_MMA_TF32_2x1SM_SSISK_SK_fLi256ELi64ELNS4_4UMMA5MajorE0ELSQ_0ELNSP_7ScaleInE0ELSR_0EEEEEENS4_6LayoutINS5_IJSD_SD_SD_EEENS5_IJNSA_ILi0EEESW_SW_EEEEENS5_IJNS4_10UnderscoreESZ_SZ_EEEEENS4_28SM100_TMA_2SM_LOAD_MULTICASTENS4_14ComposedLayoutINS4_7SwizzleILi3ELi4ELi3EEENS4_18smem_ptr_flag_bitsILi32EEENSU_INS5_IJNSA_ILi8EEESI_EEENS5_IJSI_SD_EEEEEEEvNS4_8identityENS4_18SM100_TMA_2SM_LOADES1C_vS1D_EENS_8epilogue10collective18CollectiveEpilogueINS1G_23Sm100TmaWarpSpecializedILi4ELi2ELi16ELb1ELb0EEEJNS5_IJNSA_ILi128EEESH_SI_EEENS5_IJNSU_IS1L_SD_EENSU_INSA_ILi16EEESD_EEEEESK_SL_SK_SL_NS1G_6fusion15FusionCallbacksIS1K_NS1R_17LinearCombinationISK_fSK_fLNS_15FloatRoundStyleE2EEES1M_S1Q_JEEENS4_5SM1004TMEM4LOAD26SM100_TMEM_LOAD_32dp32b16xENS4_13SM90_TMA_LOADENS13_INS14_ILi2ELi4ELi3EEES17_NSU_INS5_IJS18_S1O_EEENS5_IJS1O_SD_EEEEEEENS4_39AutoVectorizingCopyWithAssumedAlignmentILi128EEENS4_14SM90_TMA_STOREES26_S28_S28_EEEvvEEEEvNT_6ParamsE:
        .type           _ZN7cutlass13device_kernelINS_4gemm6kernel13GemmUniversalIN4cute5tupleIJiiiiEEENS1_10collective13CollectiveMmaINS1_35MainloopSm100TmaUmmaWarpSpecializedILi9ELi2ELi4ENS5_IJNS4_1CILi2EEENSA_ILi4EEENSA_ILi1EEEEEEEENS5_IJNSA_ILi256EEENSA_ILi64EEENSA_ILi32EEEEEENS_10tfloat32_tENS5_IJlSD_lEEESK_SL_NS4_8TiledMMAINS4_8MMA_AtomIJNS4_23SM100_MMA_TF32_2x1SM_SSISK_SK_fLi256ELi64ELNS4_4UMMA5MajorE0ELSQ_0ELNSP_7ScaleInE0ELSR_0EEEEEENS4_6LayoutINS5_IJSD_SD_SD_EEENS5_IJNSA_ILi0EEESW_SW_EEEEENS5_IJNS4_10UnderscoreESZ_SZ_EEEEENS4_28SM100_TMA_2SM_LOAD_MULTICASTENS4_14ComposedLayoutINS4_7SwizzleILi3ELi4ELi3EEENS4_18smem_ptr_flag_bitsILi32EEENSU_INS5_IJNSA_ILi8EEESI_EEENS5_IJSI_SD_EEEEEEEvNS4_8identityENS4_18SM100_TMA_2SM_LOADES1C_vS1D_EENS_8epilogue10collective18CollectiveEpilogueINS1G_23Sm100TmaWarpSpecializedILi4ELi2ELi16ELb1ELb0EEEJNS5_IJNSA_ILi128EEESH_SI_EEENS5_IJNSU_IS1L_SD_EENSU_INSA_ILi16EEESD_EEEEESK_SL_SK_SL_NS1G_6fusion15FusionCallbacksIS1K_NS1R_17LinearCombinationISK_fSK_fLNS_15FloatRoundStyleE2EEES1M_S1Q_JEEENS4_5SM1004TMEM4LOAD26SM100_TMEM_LOAD_32dp32b16xENS4_13SM90_TMA_LOADENS13_INS14_ILi2ELi4ELi3EEES17_NSU_INS5_IJS18_S1O_EEENS5_IJS1O_SD_EEEEEEENS4_39AutoVectorizingCopyWithAssumedAlignmentILi128EEENS4_14SM90_TMA_STOREES26_S28_S28_EEEvvEEEEvNT_6ParamsE,@function
        .size           _ZN7cutlass13device_kernelINS_4gemm6kernel13GemmUniversalIN4cute5tupleIJiiiiEEENS1_10collective13CollectiveMmaINS1_35MainloopSm100TmaUmmaWarpSpecializedILi9ELi2ELi4ENS5_IJNS4_1CILi2EEENSA_ILi4EEENSA_ILi1EEEEEEEENS5_IJNSA_ILi256EEENSA_ILi64EEENSA_ILi32EEEEEENS_10tfloat32_tENS5_IJlSD_lEEESK_SL_NS4_8TiledMMAINS4_8MMA_AtomIJNS4_23SM100_MMA_TF32_2x1SM_SSISK_SK_fLi256ELi64ELNS4_4UMMA5MajorE0ELSQ_0ELNSP_7ScaleInE0ELSR_0EEEEEENS4_6LayoutINS5_IJSD_SD_SD_EEENS5_IJNSA_ILi0EEESW_SW_EEEEENS5_IJNS4_10UnderscoreESZ_SZ_EEEEENS4_28SM100_TMA_2SM_LOAD_MULTICASTENS4_14ComposedLayoutINS4_7SwizzleILi3ELi4ELi3EEENS4_18smem_ptr_flag_bitsILi32EEENSU_INS5_IJNSA_ILi8EEESI_EEENS5_IJSI_SD_EEEEEEEvNS4_8identityENS4_18SM100_TMA_2SM_LOADES1C_vS1D_EENS_8epilogue10collective18CollectiveEpilogueINS1G_23Sm100TmaWarpSpecializedILi4ELi2ELi16ELb1ELb0EEEJNS5_IJNSA_ILi128EEESH_SI_EEENS5_IJNSU_IS1L_SD_EENSU_INSA_ILi16EEESD_EEEEESK_SL_SK_SL_NS1G_6fusion15FusionCallbacksIS1K_NS1R_17LinearCombinationISK_fSK_fLNS_15FloatRoundStyleE2EEES1M_S1Q_JEEENS4_5SM1004TMEM4LOAD26SM100_TMEM_LOAD_32dp32b16xENS4_13SM90_TMA_LOADENS13_INS14_ILi2ELi4ELi3EEES17_NSU_INS5_IJS18_S1O_EEENS5_IJS1O_SD_EEEEEEENS4_39AutoVectorizingCopyWithAssumedAlignmentILi128EEENS4_14SM90_TMA_STOREES26_S28_S28_EEEvvEEEEvNT_6ParamsE,(.L_x_213 - _ZN7cutlass13device_kernelINS_4gemm6kernel13GemmUniversalIN4cute5tupleIJiiiiEEENS1_10collective13CollectiveMmaINS1_35MainloopSm100TmaUmmaWarpSpecializedILi9ELi2ELi4ENS5_IJNS4_1CILi2EEENSA_ILi4EEENSA_ILi1EEEEEEEENS5_IJNSA_ILi256EEENSA_ILi64EEENSA_ILi32EEEEEENS_10tfloat32_tENS5_IJlSD_lEEESK_SL_NS4_8TiledMMAINS4_8MMA_AtomIJNS4_23SM100_MMA_TF32_2x1SM_SSISK_SK_fLi256ELi64ELNS4_4UMMA5MajorE0ELSQ_0ELNSP_7ScaleInE0ELSR_0EEEEEENS4_6LayoutINS5_IJSD_SD_SD_EEENS5_IJNSA_ILi0EEESW_SW_EEEEENS5_IJNS4_10UnderscoreESZ_SZ_EEEEENS4_28SM100_TMA_2SM_LOAD_MULTICASTENS4_14ComposedLayoutINS4_7SwizzleILi3ELi4ELi3EEENS4_18smem_ptr_flag_bitsILi32EEENSU_INS5_IJNSA_ILi8EEESI_EEENS5_IJSI_SD_EEEEEEEvNS4_8identityENS4_18SM100_TMA_2SM_LOADES1C_vS1D_EENS_8epilogue10collective18CollectiveEpilogueINS1G_23Sm100TmaWarpSpecializedILi4ELi2ELi16ELb1ELb0EEEJNS5_IJNSA_ILi128EEESH_SI_EEENS5_IJNSU_IS1L_SD_EENSU_INSA_ILi16EEESD_EEEEESK_SL_SK_SL_NS1G_6fusion15FusionCallbacksIS1K_NS1R_17LinearCombinationISK_fSK_fLNS_15FloatRoundStyleE2EEES1M_S1Q_JEEENS4_5SM1004TMEM4LOAD26SM100_TMEM_LOAD_32dp32b16xENS4_13SM90_TMA_LOADENS13_INS14_ILi2ELi4ELi3EEES17_NSU_INS5_IJS18_S1O_EEENS5_IJS1O_SD_EEEEEEENS4_39AutoVectorizingCopyWithAssumedAlignmentILi128EEENS4_14SM90_TMA_STOREES26_S28_S28_EEEvvEEEEvNT_6ParamsE)
        .other          _ZN7cutlass13device_kernelINS_4gemm6kernel13GemmUniversalIN4cute5tupleIJiiiiEEENS1_10collective13CollectiveMmaINS1_35MainloopSm100TmaUmmaWarpSpecializedILi9ELi2ELi4ENS5_IJNS4_1CILi2EEENSA_ILi4EEENSA_ILi1EEEEEEEENS5_IJNSA_ILi256EEENSA_ILi64EEENSA_ILi32EEEEEENS_10tfloat32_tENS5_IJlSD_lEEESK_SL_NS4_8TiledMMAINS4_8MMA_AtomIJNS4_23SM100_MMA_TF32_2x1SM_SSISK_SK_fLi256ELi64ELNS4_4UMMA5MajorE0ELSQ_0ELNSP_7ScaleInE0ELSR_0EEEEEENS4_6LayoutINS5_IJSD_SD_SD_EEENS5_IJNSA_ILi0EEESW_SW_EEEEENS5_IJNS4_10UnderscoreESZ_SZ_EEEEENS4_28SM100_TMA_2SM_LOAD_MULTICASTENS4_14ComposedLayoutINS4_7SwizzleILi3ELi4ELi3EEENS4_18smem_ptr_flag_bitsILi32EEENSU_INS5_IJNSA_ILi8EEESI_EEENS5_IJSI_SD_EEEEEEEvNS4_8identityENS4_18SM100_TMA_2SM_LOADES1C_vS1D_EENS_8epilogue10collective18CollectiveEpilogueINS1G_23Sm100TmaWarpSpecializedILi4ELi2ELi16ELb1ELb0EEEJNS5_IJNSA_ILi128EEESH_SI_EEENS5_IJNSU_IS1L_SD_EENSU_INSA_ILi16EEESD_EEEEESK_SL_SK_SL_NS1G_6fusion15FusionCallbacksIS1K_NS1R_17LinearCombinationISK_fSK_fLNS_15FloatRoundStyleE2EEES1M_S1Q_JEEENS4_5SM1004TMEM4LOAD26SM100_TMEM_LOAD_32dp32b16xENS4_13SM90_TMA_LOADENS13_INS14_ILi2ELi4ELi3EEES17_NSU_INS5_IJS18_S1O_EEENS5_IJS1O_SD_EEEEEEENS4_39AutoVectorizingCopyWithAssumedAlignmentILi128EEENS4_14SM90_TMA_STOREES26_S28_S28_EEEvvEEEEvNT_6ParamsE,@"STO_CUDA_ENTRY STV_DEFAULT"
_ZN7cutlass13device_kernelINS_4gemm6kernel13GemmUniversalIN4cute5tupleIJiiiiEEENS1_10collective13CollectiveMmaINS1_35MainloopSm100TmaUmmaWarpSpecializedILi9ELi2ELi4ENS5_IJNS4_1CILi2EEENSA_ILi4EEENSA_ILi1EEEEEEEENS5_IJNSA_ILi256EEENSA_ILi64EEENSA_ILi32EEEEEENS_10tfloat32_tENS5_IJlSD_lEEESK_SL_NS4_8TiledMMAINS4_8MMA_AtomIJNS4_23SM100_MMA_TF32_2x1SM_SSISK_SK_fLi256ELi64ELNS4_4UMMA5MajorE0ELSQ_0ELNSP_7ScaleInE0ELSR_0EEEEEENS4_6LayoutINS5_IJSD_SD_SD_EEENS5_IJNSA_ILi0EEESW_SW_EEEEENS5_IJNS4_10UnderscoreESZ_SZ_EEEEENS4_28SM100_TMA_2SM_LOAD_MULTICASTENS4_14ComposedLayoutINS4_7SwizzleILi3ELi4ELi3EEENS4_18smem_ptr_flag_bitsILi32EEENSU_INS5_IJNSA_ILi8EEESI_EEENS5_IJSI_SD_EEEEEEEvNS4_8identityENS4_18SM100_TMA_2SM_LOADES1C_vS1D_EENS_8epilogue10collective18CollectiveEpilogueINS1G_23Sm100TmaWarpSpecializedILi4ELi2ELi16ELb1ELb0EEEJNS5_IJNSA_ILi128EEESH_SI_EEENS5_IJNSU_IS1L_SD_EENSU_INSA_ILi16EEESD_EEEEESK_SL_SK_SL_NS1G_6fusion15FusionCallbacksIS1K_NS1R_17LinearCombinationISK_fSK_fLNS_15FloatRoundStyleE2EEES1M_S1Q_JEEENS4_5SM1004TMEM4LOAD26SM100_TMEM_LOAD_32dp32b16xENS4_13SM90_TMA_LOADENS13_INS14_ILi2ELi4ELi3EEES17_NSU_INS5_IJS18_S1O_EEENS5_IJS1O_SD_EEEEEEENS4_39AutoVectorizingCopyWithAssumedAlignmentILi128EEENS4_14SM90_TMA_STOREES26_S28_S28_EEEvvEEEEvNT_6ParamsE:
[----:B------:R-:W1:Y:S01]  /*0000*/  LDC R1, c[0x0][0x37c] ;  /* 0x0000df00ff017b82 */ /* 0x000e620000000800 */
[----:B------:R-:W2:Y:S01]  /*0010*/  S2R R70, SR_TID.X ;  /* 0x0000000000467919 */ /* 0x000ea20000002100 */
[----:B------:R-:W3:Y:S06]  /*0020*/  LDCU.64 UR8, c[0x0][0x890] ;  /* 0x00011200ff0877ac */ /* 0x000eec0008000a00 */
[----:B------:R-:W4:Y:S01]  /*0030*/  S2UR UR4, SR_CgaCtaId ;  /* 0x00000000000479c3 */ /* 0x000f220000008800 */
[----:B------:R-:W-:Y:S02]  /*0040*/  PRMT R56, RZ, 0x7610, R56 ;  /* 0x00007610ff387816 */ /* 0x000fe40000000038 */
[----:B------:R-:W-:-:S02]  /*0050*/  ELECT P0, URZ, PT ;  /* 0x0000000000ff782f */ /* 0x000fc40003800000 */
[----:B---3--:R-:W-:-:S04]  /*0060*/  ISETP.NE.U32.AND P1, PT, RZ, UR8, PT ;  /* 0x00000008ff007c0c */ /* 0x008fc8000bf25070 */
[----:B------:R-:W-:Y:S01]  /*0070*/  ISETP.NE.AND.EX P2, PT, RZ, UR9, PT, P1 ;  /* 0x00000009ff007c0c */ /* 0x000fe2000bf45310 */
[----:B----4-:R-:W-:Y:S02]  /*0080*/  ULOP3.LUT UR46, UR4, 0x1, URZ, 0xc0, !UPT ;  /* 0x00000001042e7892 */ /* 0x010fe4000f8ec0ff */
[----:B------:R-:W-:Y:S01]  /*0090*/  ULOP3.LUT UR45, UR4, 0x1, URZ, 0x3c, !UPT ;  /* 0x00000001042d7892 */ /* 0x000fe2000f8e3cff */
[----:B--2---:R-:W-:-:S05]  /*00a0*/  SHF.R.U32.HI R57, RZ, 0x5, R70 ;  /* 0x00000005ff397819 */ /* 0x004fca0000011646 */
[----:B------:R-:W2:Y:S02]  /*00b0*/  SHFL.IDX PT, R0, R57, RZ, 0x1f ;  /* 0x00001fff39007589 */ /* 0x000ea400000e0000 */
[----:B--2---:R-:W-:Y:S02]  /*00c0*/  R2UR UR21, R0 ;  /* 0x00000000001572ca */ /* 0x004fe400000e0000 */
[----:B-1----:R-:W-:-:S13]  /*00d0*/  @P2 BRA `(.L_x_0) ;  /* 0x0000000000302947 */ /* 0x002fda0003800000 */
[----:B------:R-:W1:Y:S02]  /*00e0*/  LDCU.64 UR4, c[0x0][0x888] ;  /* 0x00011100ff0477ac */ /* 0x000e640008000a00 */
[----:B-1----:R-:W-:-:S04]  /*00f0*/  UISETP.NE.U32.AND UP0, UPT, UR4, URZ, UPT ;  /* 0x000000ff0400728c */ /* 0x002fc8000bf05070 */
[----:B------:R-:W-:-:S09]  /*0100*/  UISETP.NE.AND.EX UP0, UPT, UR5, URZ, UPT, UP0 ;  /* 0x000000ff0500728c */ /* 0x000fd2000bf05300 */
[----:B------:R-:W-:Y:S05]  /*0110*/  BRA.U !UP0, `(.L_x_1) ;  /* 0x0000000108147547 */ /* 0x000fea000b800000 */
[----:B------:R-:W1:Y:S01]  /*0120*/  LDC.64 R2, c[0x0][0x888] ;  /* 0x00022200ff027b82 */ /* 0x000e620000000a00 */
[----:B------:R-:W1:Y:S02]  /*0130*/  LDCU.64 UR4, c[0x0][0x358] ;  /* 0x00006b00ff0477ac */ /* 0x000e640008000a00 */
[----:B-1----:R1:W5:Y:S01]  /*0140*/  LDG.E R27, desc[UR4][R2.64] ;  /* 0x00000004021b7981 */ /* 0x002362000c1e1900 */
[----:B------:R-:W-:Y:S01]  /*0150*/  HFMA2 R56, -RZ, RZ, 0, 5.9604644775390625e-08 ;  /* 0x00000001ff387431 */ /* 0x000fe200000001ff */
[----:B------:R-:W-:Y:S05]  /*0160*/  BRA `(.L_x_0) ;  /* 0x00000000000c7947 */ /* 0x000fea0003800000 */
.L_x_1:
[----:B------:R-:W1:Y:S01]  /*0170*/  LDCU UR4, c[0x0][0x880] ;  /* 0x00011000ff0477ac */ /* 0x000e620008000800 */
[----:B------:R-:W-:Y:S01]  /*0180*/  HFMA2 R56, -RZ, RZ, 0, 5.9604644775390625e-08 ;  /* 0x00000001ff387431 */ /* 0x000fe200000001ff */
[----:B-1----:R-:W-:-:S07]  /*0190*/  MOV R27, UR4 ;  /* 0x00000004001b7c02 */ /* 0x002fce0008000f00 */
.L_x_0:
[----:B------:R-:W2:Y:S02]  /*01a0*/  LDCU.64 UR4, c[0x0][0x8b0] ;  /* 0x00011600ff0477ac */ /* 0x000ea40008000a00 */
[----:B--2---:R-:W-:-:S04]  /*01b0*/  UISETP.NE.U32.AND UP0, UPT, UR4, URZ, UPT ;  /* 0x000000ff0400728c */ /* 0x004fc8000bf05070 */
[----:B------:R-:W-:-:S09]  /*01c0*/  UISETP.NE.AND.EX UP0, UPT, UR5, URZ, UPT, UP0 ;  /* 0x000000ff0500728c */ /* 0x000fd2000bf05300 */
[----:B------:R-:W-:Y:S05]  /*01d0*/  BRA.U UP0, `(.L_x_2) ;  /* 0x0000000100287547 */ /* 0x000fea000b800000 */
[----:B------:R-:W2:Y:S02]  /*01e0*/  LDCU.64 UR4, c[0x0][0x8a8] ;  /* 0x00011500ff0477ac */ /* 0x000ea40008000a00 */
[----:B--2---:R-:W-:-:S04]  /*01f0*/  UISETP.NE.U32.AND UP0, UPT, UR4, URZ, UPT ;  /* 0x000000ff0400728c */ /* 0x004fc8000bf05070 */
[----:B------:R-:W-:-:S09]  /*0200*/  UISETP.NE.AND.EX UP0, UPT, UR5, URZ, UPT, UP0 ;  /* 0x000000ff0500728c */ /* 0x000fd2000bf05300 */
[----:B------:R-:W-:Y:S05]  /*0210*/  BRA.U !UP0, `(.L_x_3) ;  /* 0x0000000108107547 */ /* 0x000fea000b800000 */
[----:B------:R-:W2:Y:S01]  /*0220*/  LDC.64 R24, c[0x0][0x8a8] ;  /* 0x00022a00ff187b82 */ /* 0x000ea20000000a00 */
[----:B------:R-:W2:Y:S02]  /*0230*/  LDCU.64 UR4, c[0x0][0x358] ;  /* 0x00006b00ff0477ac */ /* 0x000ea40008000a00 */
[----:B--2---:R2:W5:Y:S01]  /*0240*/  LDG.E R24, desc[UR4][R24.64] ;  /* 0x0000000418187981 */ /* 0x004562000c1e1900 */
[----:B------:R-:W-:Y:S05]  /*0250*/  BRA `(.L_x_2) ;  /* 0x0000000000087947 */ /* 0x000fea0003800000 */
.L_x_3:
[----:B------:R-:W2:Y:S02]  /*0260*/  LDCU UR4, c[0x0][0x8a0] ;  /* 0x00011400ff0477ac */ /* 0x000ea40008000800 */
[----:B--2---:R-:W-:Y:S02]  /*0270*/  MOV R24, UR4 ;  /* 0x0000000400187c02 */ /* 0x004fe40008000f00 */
.L_x_2:
[----:B------:R-:W-:Y:S01]  /*0280*/  IMAD.U32 R0, RZ, RZ, UR21 ;  /* 0x00000015ff007e24 */ /* 0x000fe2000f8e00ff */
[----:B------:R-:W-:Y:S04]  /*0290*/  BSSY.RECONVERGENT B0, `(.L_x_4) ;  /* 0x000000c000007945 */ /* 0x000fe80003800200 */
[C---:B------:R-:W-:Y:S02]  /*02a0*/  ISETP.NE.OR P3, PT, R0.reuse, 0x1, !P0 ;  /* 0x000000010000780c */ /* 0x040fe40004765670 */
[----:B------:R-:W-:-:S11]  /*02b0*/  ISETP.NE.OR P2, PT, R0, 0x3, !P0 ;  /* 0x000000030000780c */ /* 0x000fd60004745670 */
[----:B------:R-:W-:Y:S05]  /*02c0*/  @P3 BRA `(.L_x_5) ;  /* 0x0000000000203947 */ /* 0x000fea0003800000 */
[----:B------:R-:W3:Y:S02]  /*02d0*/  LDCU.64 UR4, c[0x0][0x348] ;  /* 0x00006900ff0477ac */ /* 0x000ee40008000a00 */
[----:B---3--:R-:W-:Y:S02]  /*02e0*/  UIADD3 UR6, UP1, UPT, UR4, 0x80, URZ ;  /* 0x0000008004067890 */ /* 0x008fe4000ff3e0ff */
[----:B------:R-:W-:Y:S02]  /*02f0*/  UIADD3 UR4, UP0, UPT, UR4, 0x180, URZ ;  /* 0x0000018004047890 */ /* 0x000fe4000ff1e0ff */
[----:B------:R-:W-:Y:S02]  /*0300*/  UIADD3.X UR7, UPT, UPT, URZ, UR5, URZ, UP1, !UPT ;  /* 0x00000005ff077290 */ /* 0x000fe40008ffe4ff */
[----:B------:R-:W-:-:S07]  /*0310*/  UIADD3.X UR5, UPT, UPT, URZ, UR5, URZ, UP0, !UPT ;  /* 0x00000005ff057290 */ /* 0x000fce00087fe4ff */
[----:B------:R3:W-:Y:S02]  /*0320*/  UTMACCTL.PF [UR6] ;  /* 0x00000000060079b9 */ /* 0x0007e40008040000 */
[----:B------:R3:W-:Y:S02]  /*0330*/  UTMACCTL.PF [UR4] ;  /* 0x00000000040079b9 */ /* 0x0007e40008040000 */
[----:B---3--:R-:W-:Y:S01]  /*0340*/  NOP ;  /* 0x0000000000007918 */ /* 0x008fe20000000000 */
.L_x_5:
[----:B------:R-:W-:Y:S05]  /*0350*/  BSYNC.RECONVERGENT B0 ;  /* 0x0000000000007941 */ /* 0x000fea0003800200 */
.L_x_4:
[----:B------:R-:W-:Y:S04]  /*0360*/  BSSY.RECONVERGENT B0, `(.L_x_6) ;  /* 0x000000a000007945 */ /* 0x000fe80003800200 */
        /* <DEDUP_REMOVED lines=9> */
.L_x_7:
[----:B------:R-:W-:Y:S05]  /*0400*/  BSYNC.RECONVERGENT B0 ;  /* 0x0000000000007941 */ /* 0x000fea0003800200 */
.L_x_6:
[----:B------:R-:W3:Y:S01]  /*0410*/  LDCU.64 UR4, c[0x0][0x888] ;  /* 0x00011100ff0477ac */ /* 0x000ee20008000a00 */
[----:B------:R-:W-:Y:S01]  /*0420*/  ISETP.NE.AND.EX P1, PT, RZ, UR9, PT, P1 ;  /* 0x00000009ff007c0c */ /* 0x000fe2000bf25310 */
[----:B------:R-:W-:Y:S01]  /*0430*/  UPLOP3.LUT UP4, UPT, UPT, UPT, UPT, 0x80, 0x8 ;  /* 0x000000000008789c */ /* 0x000fe20003f8f070 */
[----:B---3--:R-:W-:-:S04]  /*0440*/  ISETP.NE.U32.AND P2, PT, RZ, UR4, PT ;  /* 0x00000004ff007c0c */ /* 0x008fc8000bf45070 */
[----:B------:R-:W-:-:S13]  /*0450*/  ISETP.NE.AND.EX P2, PT, RZ, UR5, PT, P2 ;  /* 0x00000005ff007c0c */ /* 0x000fda000bf45320 */
[----:B------:R-:W-:Y:S05]  /*0460*/  @P2 BRA P1, `(.L_x_8) ;  /* 0x0000000000282947 */ /* 0x000fea0000800000 */
[----:B------:R-:W-:Y:S01]  /*0470*/  UISETP.NE.U32.AND UP0, UPT, UR8, URZ, UPT ;  /* 0x000000ff0800728c */ /* 0x000fe2000bf05070 */
[----:B-----5:R-:W-:Y:S01]  /*0480*/  FSETP.NEU.AND P1, PT, R27, RZ, PT ;  /* 0x000000ff1b00720b */ /* 0x020fe20003f2d000 */
[----:B------:R-:W-:Y:S02]  /*0490*/  UISETP.NE.U32.AND UP2, UPT, UR4, URZ, UPT ;  /* 0x000000ff0400728c */ /* 0x000fe4000bf45070 */
[----:B------:R-:W-:Y:S02]  /*04a0*/  UISETP.NE.AND.EX UP1, UPT, UR9, URZ, UPT, UP0 ;  /* 0x000000ff0900728c */ /* 0x000fe4000bf25300 */
[----:B------:R-:W-:-:S04]  /*04b0*/  UISETP.NE.AND.EX UP0, UPT, UR5, URZ, UPT, UP2 ;  /* 0x000000ff0500728c */ /* 0x000fc8000bf05320 */
[----:B------:R-:W-:-:S04]  /*04c0*/  USEL UR4, URZ, 0xffffffff, UP0 ;  /* 0xffffffffff047887 */ /* 0x000fc80008000000 */
[----:B------:R-:W-:Y:S01]  /*04d0*/  VOTEU.ANY UP0, P1 ;  /* 0x0000000000ff7886 */ /* 0x000fe20000800100 */
[----:B------:R-:W-:-:S04]  /*04e0*/  @!UP1 USEL UR4, URZ, 0xffffffff, UP0 ;  /* 0xffffffffff049887 */ /* 0x000fc80008000000 */
[----:B------:R-:W-:-:S04]  /*04f0*/  ULOP3.LUT UR4, UR4, 0x1, URZ, 0xc0, !UPT ;  /* 0x0000000104047892 */ /* 0x000fc8000f8ec0ff */
[----:B------:R-:W-:-:S11]  /*0500*/  UISETP.NE.U32.AND UP4, UPT, UR4, 0x1, UPT ;  /* 0x000000010400788c */ /* 0x000fd6000bf85070 */
.L_x_8:
[----:B------:R-:W3:Y:S01]  /*0510*/  SHFL.IDX PT, R0, R57, RZ, 0x1f ;  /* 0x00001fff39007589 */ /* 0x000ee200000e0000 */
[----:B------:R-:W-:-:S04]  /*0520*/  UISETP.NE.AND UP0, UPT, UR21, 0x2, UPT ;  /* 0x000000021500788c */ /* 0x000fc8000bf05270 */
[----:B------:R-:W-:Y:S02]  /*0530*/  UISETP.EQ.AND UP1, UPT, UR46, URZ, !UP0 ;  /* 0x000000ff2e00728c */ /* 0x000fe4000c722270 */
[----:B------:R-:W-:-:S04]  /*0540*/  USEL UR48, URZ, 0x1, UP0 ;  /* 0x00000001ff307887 */ /* 0x000fc80008000000 */
[----:B------:R-:W-:Y:S02]  /*0550*/  PLOP3.LUT P3, PT, P0, PT, UP1, 0x80, 0x8 ;  /* 0x000000000008781c */ /* 0x000fe4000076f018 */
[----:B---3--:R-:W-:-:S13]  /*0560*/  ISETP.NE.AND P1, PT, R0, RZ, PT ;  /* 0x000000ff0000720c */ /* 0x008fda0003f25270 */
[----:B------:R-:W-:Y:S05]  /*0570*/  @P1 BRA `(.L_x_9) ;  /* 0x00000000008c1947 */ /* 0x000fea0003800000 */
[----:B------:R-:W-:Y:S01]  /*0580*/  ELECT P1, URZ, PT ;  /* 0x0000000000ff782f */ /* 0x000fe20003820000 */
[----:B------:R-:W-:-:S12]  /*0590*/  BSSY.RECONVERGENT B0, `(.L_x_9) ;  /* 0x0000021000007945 */ /* 0x000fd80003800200 */
[----:B------:R-:W-:Y:S05]  /*05a0*/  @!P1 BRA `(.L_x_10) ;  /* 0x00000000007c9947 */ /* 0x000fea0003800000 */
[----:B------:R-:W3:Y:S01]  /*05b0*/  S2UR UR5, SR_CgaCtaId ;  /* 0x00000000000579c3 */ /* 0x000ee20000008800 */
[----:B------:R-:W-:Y:S01]  /*05c0*/  UMOV UR4, 0x400 ;  /* 0x0000040000047882 */ /* 0x000fe20000000000 */
[----:B------:R-:W-:Y:S01]  /*05d0*/  UMOV UR8, 0x1 ;  /* 0x0000000100087882 */ /* 0x000fe20000000000 */
[----:B------:R-:W-:Y:S01]  /*05e0*/  UMOV UR6, 0x4 ;  /* 0x0000000400067882 */ /* 0x000fe20000000000 */
[----:B------:R-:W-:-:S04]  /*05f0*/  UIADD3 UR8, UPT, UPT, -UR8, 0x100000, URZ ;  /* 0x0010000008087890 */ /* 0x000fc8000fffe1ff */
[----:B------:R-:W-:Y:S02]  /*0600*/  USHF.L.U32 UR9, UR8, 0xb, URZ ;  /* 0x0000000b08097899 */ /* 0x000fe400080006ff */
[----:B------:R-:W-:Y:S02]  /*0610*/  USHF.L.U32 UR8, UR8, 0x1, URZ ;  /* 0x0000000108087899 */ /* 0x000fe400080006ff */
[----:B------:R-:W-:-:S04]  /*0620*/  UIADD3 UR6, UPT, UPT, -UR6, 0x100000, URZ ;  /* 0x0010000006067890 */ /* 0x000fc8000fffe1ff */
[----:B------:R-:W-:Y:S02]  /*0630*/  USHF.L.U32 UR7, UR6, 0xb, URZ ;  /* 0x0000000b06077899 */ /* 0x000fe400080006ff */
[----:B------:R-:W-:Y:S02]  /*0640*/  USHF.L.U32 UR6, UR6, 0x1, URZ ;  /* 0x0000000106067899 */ /* 0x000fe400080006ff */
[----:B---3--:R-:W-:Y:S01]  /*0650*/  ULEA UR4, UR5, UR4, 0x18 ;  /* 0x0000000405047291 */ /* 0x008fe2000f8ec0ff */
[----:B------:R-:W3:Y:S11]  /*0660*/  FENCE.VIEW.ASYNC.S ;  /* 0x00000000000073c6 */ /* 0x000ef60000000000 */
[----:B---3--:R3:W4:Y:S01]  /*0670*/  SYNCS.EXCH.64 URZ, [UR4], UR8 ;  /* 0x0000000804ff75b2 */ /* 0x0087220008000100 */
[----:B------:R3:W1:Y:S01]  /*0680*/  SYNCS.EXCH.64 URZ, [UR4+0x48], UR6 ;  /* 0x0000480604ff75b2 */ /* 0x0006620008000100 */
        /* <DEDUP_REMOVED lines=15> */
[----:B------:R3:W1:Y:S02]  /*0780*/  SYNCS.EXCH.64 URZ, [UR4+0x88], UR6 ;  /* 0x0000880604ff75b2 */ /* 0x0006640008000100 */
[----:B---3--:R-:W-:Y:S01]  /*0790*/  NOP ;  /* 0x0000000000007918 */ /* 0x008fe20000000000 */
.L_x_10:
[----:B------:R-:W-:Y:S05]  /*07a0*/  BSYNC.RECONVERGENT B0 ;  /* 0x0000000000007941 */ /* 0x000fea0003800200 */
.L_x_9:
[----:B------:R-:W3:Y:S01]  /*07b0*/  SHFL.IDX PT, R0, R57, RZ, 0x1f ;  /* 0x00001fff39007589 */ /* 0x000ee200000e0000 */
[----:B------:R-:W-:Y:S01]  /*07c0*/  NOP ;  /* 0x0000000000007918 */ /* 0x000fe20000000000 */
[----:B---3--:R-:W-:-:S13]  /*07d0*/  ISETP.NE.AND P1, PT, R0, 0x1, PT ;  /* 0x000000010000780c */ /* 0x008fda0003f25270 */
[----:B------:R-:W-:Y:S05]  /*07e0*/  @P1 BRA `(.L_x_11) ;  /* 0x0000000000581947 */ /* 0x000fea0003800000 */
        /* <DEDUP_REMOVED lines=9> */
[----:B------:R-:W-:Y:S01]  /*0880*/  USHF.L.U32 UR6, UR6, 0x1, URZ ;  /* 0x0000000106067899 */ /* 0x000fe200080006ff */
[----:B------:R-:W-:Y:S01]  /*0890*/  ELECT P1, URZ, PT ;  /* 0x0000000000ff782f */ /* 0x000fe20003820000 */
[----:B---3--:R-:W-:Y:S01]  /*08a0*/  ULEA UR4, UR5, UR4, 0x18 ;  /* 0x0000000405047291 */ /* 0x008fe2000f8ec0ff */
[----:B------:R-:W3:Y:S11]  /*08b0*/  FENCE.VIEW.ASYNC.S ;  /* 0x00000000000073c6 */ /* 0x000ef60000000000 */
[----:B---3--:R3:W1:Y:S01]  /*08c0*/  SYNCS.EXCH.64 URZ, [UR4+0x90], UR8 ;  /* 0x0000900804ff75b2 */ /* 0x0086620008000100 */
[----:B------:R3:W1:Y:S01]  /*08d0*/  SYNCS.EXCH.64 URZ, [UR4+0xb0], UR6 ;  /* 0x0000b00604ff75b2 */ /* 0x0006620008000100 */
[----:B------:R3:W1:Y:S01]  /*08e0*/  SYNCS.EXCH.64 URZ, [UR4+0x98], UR8 ;  /* 0x0000980804ff75b2 */ /* 0x0006620008000100 */
[----:B------:R3:W1:Y:S01]  /*08f0*/  SYNCS.EXCH.64 URZ, [UR4+0xb8], UR6 ;  /* 0x0000b80604ff75b2 */ /* 0x0006620008000100 */
[----:B------:R3:W1:Y:S01]  /*0900*/  SYNCS.EXCH.64 URZ, [UR4+0xa0], UR8 ;  /* 0x0000a00804ff75b2 */ /* 0x0006620008000100 */
[----:B------:R3:W1:Y:S01]  /*0910*/  SYNCS.EXCH.64 URZ, [UR4+0xc0], UR6 ;  /* 0x0000c00604ff75b2 */ /* 0x0006620008000100 */
[----:B------:R3:W1:Y:S01]  /*0920*/  SYNCS.EXCH.64 URZ, [UR4+0xa8], UR8 ;  /* 0x0000a80804ff75b2 */ /* 0x0006620008000100 */
[----:B------:R3:W1:Y:S01]  /*0930*/  SYNCS.EXCH.64 URZ, [UR4+0xc8], UR6 ;  /* 0x0000c80604ff75b2 */ /* 0x0006620008000100 */
[----:B------:R-:W-:Y:S01]  /*0940*/  NOP ;  /* 0x0000000000007918 */ /* 0x000fe20000000000 */
.L_x_11:
[----:B------:R-:W2:Y:S01]  /*0950*/  SHFL.IDX PT, R0, R57, RZ, 0x1f ;  /* 0x00001fff39007589 */ /* 0x000ea200000e0000 */
[----:B------:R-:W-:Y:S01]  /*0960*/  NOP ;  /* 0x0000000000007918 */ /* 0x000fe20000000000 */
[----:B--2---:R-:W-:-:S13]  /*0970*/  ISETP.NE.AND P1, PT, R0, 0x3, PT ;  /* 0x000000030000780c */ /* 0x004fda0003f25270 */
[----:B------:R-:W-:Y:S05]  /*0980*/  @P1 BRA `(.L_x_12) ;  /* 0x0000000000301947 */ /* 0x000fea0003800000 */
[----:B---3--:R-:W2:Y:S01]  /*0990*/  S2UR UR6, SR_CgaCtaId ;  /* 0x00000000000679c3 */ /* 0x008ea20000008800 */
[----:B------:R-:W-:Y:S01]  /*09a0*/  UMOV UR4, 0x400 ;  /* 0x0000040000047882 */ /* 0x000fe20000000000 */
[----:B------:R-:W-:Y:S01]  /*09b0*/  UMOV UR5, 0x20 ;  /* 0x0000002000057882 */ /* 0x000fe20000000000 */
[----:B------:R-:W-:Y:S01]  /*09c0*/  ELECT P1, URZ, PT ;  /* 0x0000000000ff782f */ /* 0x000fe20003820000 */
[----:B--2---:R-:W-:Y:S02]  /*09d0*/  ULEA UR6, UR6, UR4, 0x18 ;  /* 0x0000000406067291 */ /* 0x004fe4000f8ec0ff */
[----:B------:R-:W-:-:S04]  /*09e0*/  UIADD3 UR4, UPT, UPT, -UR5, 0x100000, URZ ;  /* 0x0010000005047890 */ /* 0x000fc8000fffe1ff */
[----:B------:R-:W-:Y:S02]  /*09f0*/  USHF.L.U32 UR5, UR4, 0xb, URZ ;  /* 0x0000000b04057899 */ /* 0x000fe400080006ff */
[----:B------:R-:W-:Y:S01]  /*0a00*/  USHF.L.U32 UR4, UR4, 0x1, URZ ;  /* 0x0000000104047899 */ /* 0x000fe200080006ff */
[----:B------:R-:W2:Y:S11]  /*0a10*/  FENCE.VIEW.ASYNC.S ;  /* 0x00000000000073c6 */ /* 0x000eb60000000000 */
[----:B--2---:R2:W3:Y:S01]  /*0a20*/  SYNCS.EXCH.64 URZ, [UR6+0xd0], UR4 ;  /* 0x0000d00406ff75b2 */ /* 0x0044e20008000100 */
[----:B------:R2:W1:Y:S01]  /*0a30*/  SYNCS.EXCH.64 URZ, [UR6+0xd8], UR4 ;  /* 0x0000d80406ff75b2 */ /* 0x0004620008000100 */
[----:B------:R-:W-:Y:S01]  /*0a40*/  NOP ;  /* 0x0000000000007918 */ /* 0x000fe20000000000 */
.L_x_12:
[----:B------:R-:W4:Y:S01]  /*0a50*/  SHFL.IDX PT, R0, R57, RZ, 0x1f ;  /* 0x00001fff39007589 */ /* 0x000f2200000e0000 */
[----:B------:R-:W-:Y:S01]  /*0a60*/  NOP ;  /* 0x0000000000007918 */ /* 0x000fe20000000000 */
[----:B----4-:R-:W-:-:S13]  /*0a70*/  ISETP.NE.AND P1, PT, R0, 0x4, PT ;  /* 0x000000040000780c */ /* 0x010fda0003f25270 */
[----:B------:R-:W-:Y:S05]  /*0a80*/  @P1 BRA `(.L_x_13) ;  /* 0x00000000004c1947 */ /* 0x000fea0003800000 */
[----:B--2---:R-:W2:Y:S01]  /*0a90*/  S2UR UR5, SR_CgaCtaId ;  /* 0x00000000000579c3 */ /* 0x004ea20000008800 */
[----:B---3--:R-:W-:Y:S01]  /*0aa0*/  UMOV UR4, 0x720 ;  /* 0x0000072000047882 */ /* 0x008fe20000000000 */
[----:B------:R-:W-:Y:S01]  /*0ab0*/  UMOV UR6, 0x400 ;  /* 0x0000040000067882 */ /* 0x000fe20000000000 */
[----:B------:R-:W-:Y:S01]  /*0ac0*/  USEL UR4, UR4, 0x620, UP4 ;  /* 0x0000062004047887 */ /* 0x000fe2000a000000 */
[----:B------:R-:W-:Y:S01]  /*0ad0*/  UMOV UR8, 0x1 ;  /* 0x0000000100087882 */ /* 0x000fe20000000000 */
[----:B------:R-:W-:Y:S01]  /*0ae0*/  ELECT P1, URZ, PT ;  /* 0x0000000000ff782f */ /* 0x000fe20003820000 */
[----:B------:R-:W-:-:S04]  /*0af0*/  UIADD3 UR8, UPT, UPT, -UR8, 0x100000, URZ ;  /* 0x0010000008087890 */ /* 0x000fc8000fffe1ff */
[----:B------:R-:W-:Y:S02]  /*0b00*/  USHF.L.U32 UR9, UR8, 0xb, URZ ;  /* 0x0000000b08097899 */ /* 0x000fe400080006ff */
[----:B------:R-:W-:Y:S02]  /*0b10*/  USHF.L.U32 UR8, UR8, 0x1, URZ ;  /* 0x0000000108087899 */ /* 0x000fe400080006ff */
[----:B--2---:R-:W-:Y:S02]  /*0b20*/  ULEA UR6, UR5, UR6, 0x18 ;  /* 0x0000000605067291 */ /* 0x004fe4000f8ec0ff */
[----:B------:R-:W-:-:S04]  /*0b30*/  UIADD3 UR4, UPT, UPT, -UR4, 0x100000, URZ ;  /* 0x0010000004047890 */ /* 0x000fc8000fffe1ff */
[----:B------:R-:W-:Y:S02]  /*0b40*/  USHF.L.U32 UR5, UR4, 0xb, URZ ;  /* 0x0000000b04057899 */ /* 0x000fe400080006ff */
[----:B------:R-:W-:Y:S01]  /*0b50*/  USHF.L.U32 UR4, UR4, 0x1, URZ ;  /* 0x0000000104047899 */ /* 0x000fe200080006ff */
[----:B------:R-:W2:Y:S03]  /*0b60*/  FENCE.VIEW.ASYNC.S ;  /* 0x00000000000073c6 */ /* 0x000ea60000000000 */
[----:B--2---:R4:W2:Y:S08]  /*0b70*/  SYNCS.EXCH.64 URZ, [UR6+0xe0], UR8 ;  /* 0x0000e00806ff75b2 */ /* 0x0048b00008000100 */
[----:B------:R4:W3:Y:S01]  /*0b80*/  SYNCS.EXCH.64 URZ, [UR6+0xf0], UR4 ;  /* 0x0000f00406ff75b2 */ /* 0x0008e20008000100 */
[----:B------:R4:W1:Y:S01]  /*0b90*/  SYNCS.EXCH.64 URZ, [UR6+0xe8], UR8 ;  /* 0x0000e80806ff75b2 */ /* 0x0008620008000100 */
[----:B------:R4:W1:Y:S02]  /*0ba0*/  SYNCS.EXCH.64 URZ, [UR6+0xf8], UR4 ;  /* 0x0000f80406ff75b2 */ /* 0x0008640008000100 */
[----:B----4-:R-:W-:Y:S01]  /*0bb0*/  NOP ;  /* 0x0000000000007918 */ /* 0x010fe20000000000 */
.L_x_13:
[----:B------:R-:W4:Y:S01]  /*0bc0*/  SHFL.IDX PT, R0, R57, RZ, 0x1f ;  /* 0x00001fff39007589 */ /* 0x000f2200000e0000 */
[----:B------:R-:W-:Y:S01]  /*0bd0*/  NOP ;  /* 0x0000000000007918 */ /* 0x000fe20000000000 */
[----:B----4-:R-:W-:-:S13]  /*0be0*/  ISETP.NE.AND P1, PT, R0, 0x5, PT ;  /* 0x000000050000780c */ /* 0x010fda0003f25270 */
[----:B------:R-:W-:Y:S05]  /*0bf0*/  @P1 BRA `(.L_x_14) ;  /* 0x0000000000581947 */ /* 0x000fea0003800000 */
[----:B--2---:R-:W2:Y:S01]  /*0c00*/  S2UR UR5, SR_CgaCtaId ;  /* 0x00000000000579c3 */ /* 0x004ea20000008800 */
[----:B---3--:R-:W-:Y:S01]  /*0c10*/  UMOV UR4, 0x400 ;  /* 0x0000040000047882 */ /* 0x008fe20000000000 */
        /* <DEDUP_REMOVED lines=9> */
[----:B--2---:R-:W-:Y:S01]  /*0cb0*/  ULEA UR4, UR5, UR4, 0x18 ;  /* 0x0000000405047291 */ /* 0x004fe2000f8ec0ff */
[----:B------:R-:W2:Y:S11]  /*0cc0*/  FENCE.VIEW.ASYNC.S ;  /* 0x00000000000073c6 */ /* 0x000eb60000000000 */
[----:B--2---:R4:W2:Y:S01]  /*0cd0*/  SYNCS.EXCH.64 URZ, [UR4+0x100], UR6 ;  /* 0x0001000604ff75b2 */ /* 0x0048a20008000100 */
[----:B------:R4:W3:Y:S01]  /*0ce0*/  SYNCS.EXCH.64 URZ, [UR4+0x120], UR8 ;  /* 0x0001200804ff75b2 */ /* 0x0008e20008000100 */
[----:B------:R4:W1:Y:S01]  /*0cf0*/  SYNCS.EXCH.64 URZ, [UR4+0x108], UR6 ;  /* 0x0001080604ff75b2 */ /* 0x0008620008000100 */
[----:B------:R4:W1:Y:S01]  /*0d00*/  SYNCS.EXCH.64 URZ, [UR4+0x128], UR8 ;  /* 0x0001280804ff75b2 */ /* 0x0008620008000100 */
[----:B------:R4:W1:Y:S01]  /*0d10*/  SYNCS.EXCH.64 URZ, [UR4+0x110], UR6 ;  /* 0x0001100604ff75b2 */ /* 0x0008620008000100 */
[----:B------:R4:W1:Y:S01]  /*0d20*/  SYNCS.EXCH.64 URZ, [UR4+0x130], UR8 ;  /* 0x0001300804ff75b2 */ /* 0x0008620008000100 */
[----:B------:R4:W1:Y:S01]  /*0d30*/  SYNCS.EXCH.64 URZ, [UR4+0x118], UR6 ;  /* 0x0001180604ff75b2 */ /* 0x0008620008000100 */
[----:B------:R4:W1:Y:S02]  /*0d40*/  SYNCS.EXCH.64 URZ, [UR4+0x138], UR8 ;  /* 0x0001380804ff75b2 */ /* 0x0008640008000100 */
[----:B----4-:R-:W-:Y:S01]  /*0d50*/  NOP ;  /* 0x0000000000007918 */ /* 0x010fe20000000000 */
.L_x_14:
[----:B------:R-:W4:Y:S01]  /*0d60*/  SHFL.IDX PT, R0, R57, RZ, 0x1f ;  /* 0x00001fff39007589 */ /* 0x000f2200000e0000 */
[----:B------:R-:W-:Y:S01]  /*0d70*/  ISETP.NE.OR P0, PT, RZ, UR21, !P0 ;  /* 0x00000015ff007c0c */ /* 0x000fe2000c705670 */
[----:B------:R-:W-:Y:S01]  /*0d80*/  NOP ;  /* 0x0000000000007918 */ /* 0x000fe20000000000 */
[----:B----4-:R-:W-:-:S13]  /*0d90*/  ISETP.NE.AND P1, PT, R0, 0x3, PT ;  /* 0x000000030000780c */ /* 0x010fda0003f25270 */
[----:B------:R-:W-:Y:S05]  /*0da0*/  @P1 BRA `(.L_x_15) ;  /* 0x0000000000381947 */ /* 0x000fea0003800000 */
[----:B--2---:R-:W2:Y:S01]  /*0db0*/  S2UR UR5, SR_CgaCtaId ;  /* 0x00000000000579c3 */ /* 0x004ea20000008800 */
[----:B---3--:R-:W-:Y:S01]  /*0dc0*/  UMOV UR4, 0x400 ;  /* 0x0000040000047882 */ /* 0x008fe20000000000 */
[----:B------:R-:W-:Y:S01]  /*0dd0*/  UMOV UR6, 0x20 ;  /* 0x0000002000067882 */ /* 0x000fe20000000000 */
[----:B------:R-:W-:Y:S01]  /*0de0*/  ELECT P1, URZ, PT ;  /* 0x0000000000ff782f */ /* 0x000fe20003820000 */
[----:B------:R-:W-:-:S04]  /*0df0*/  UIADD3 UR6, UPT, UPT, -UR6, 0x100000, URZ ;  /* 0x0010000006067890 */ /* 0x000fc8000fffe1ff */
[----:B------:R-:W-:Y:S02]  /*0e00*/  USHF.L.U32 UR7, UR6, 0xb, URZ ;  /* 0x0000000b06077899 */ /* 0x000fe400080006ff */
[----:B------:R-:W-:Y:S02]  /*0e10*/  USHF.L.U32 UR6, UR6, 0x1, URZ ;  /* 0x0000000106067899 */ /* 0x000fe400080006ff */
[----:B--2---:R-:W-:Y:S01]  /*0e20*/  ULEA UR4, UR5, UR4, 0x18 ;  /* 0x0000000405047291 */ /* 0x004fe2000f8ec0ff */
[----:B------:R-:W2:Y:S11]  /*0e30*/  FENCE.VIEW.ASYNC.S ;  /* 0x00000000000073c6 */ /* 0x000eb60000000000 */
[----:B--2---:R4:W2:Y:S01]  /*0e40*/  SYNCS.EXCH.64 URZ, [UR4+0x140], UR6 ;  /* 0x0001400604ff75b2 */ /* 0x0048a20008000100 */
[----:B------:R4:W3:Y:S01]  /*0e50*/  SYNCS.EXCH.64 URZ, [UR4+0x150], UR6 ;  /* 0x0001500604ff75b2 */ /* 0x0008e20008000100 */
[----:B------:R4:W1:Y:S01]  /*0e60*/  SYNCS.EXCH.64 URZ, [UR4+0x148], UR6 ;  /* 0x0001480604ff75b2 */ /* 0x0008620008000100 */
[----:B------:R4:W1:Y:S02]  /*0e70*/  SYNCS.EXCH.64 URZ, [UR4+0x158], UR6 ;  /* 0x0001580604ff75b2 */ /* 0x0008640008000100 */
[----:B----4-:R-:W-:Y:S01]  /*0e80*/  NOP ;  /* 0x0000000000007918 */ /* 0x010fe20000000000 */
.L_x_15:
[----:B---3--:R-:W3:Y:S01]  /*0e90*/  S2UR UR7, SR_CgaCtaId ;  /* 0x00000000000779c3 */ /* 0x008ee20000008800 */
[----:B------:R-:W-:Y:S01]  /*0ea0*/  VOTEU.ALL UP0, P0 ;  /* 0x0000000000ff7886 */ /* 0x000fe20000000000 */
[----:B--2---:R-:W-:Y:S01]  /*0eb0*/  UMOV UR4, 0x20 ;  /* 0x0000002000047882 */ /* 0x004fe20000000000 */
[----:B------:R-:W-:Y:S01]  /*0ec0*/  NOP ;  /* 0x0000000000007918 */ /* 0x000fe20000000000 */
[----:B------:R-:W-:Y:S01]  /*0ed0*/  LOP3.LUT R0, R70, 0x1f, RZ, 0xc0, !PT ;  /* 0x0000001f46007812 */ /* 0x000fe200078ec0ff */
[----:B------:R-:W-:Y:S01]  /*0ee0*/  UISETP.NE.AND UP5, UPT, UR21, URZ, UPT ;  /* 0x000000ff1500728c */ /* 0x000fe2000bfa5270 */
[----:B------:R-:W-:Y:S01]  /*0ef0*/  @!UP0 UMOV UR6, 0x400 ;  /* 0x0000040000068882 */ /* 0x000fe20000000000 */
[----:B------:R-:W-:-:S04]  /*0f00*/  @!UP0 UIADD3 UR4, UPT, UPT, -UR4, 0x100000, URZ ;  /* 0x0010000004048890 */ /* 0x000fc8000fffe1ff */
[----:B------:R-:W-:Y:S02]  /*0f10*/  @!UP0 USHF.L.U32 UR5, UR4, 0xb, URZ ;  /* 0x0000000b04058899 */ /* 0x000fe400080006ff */
[----:B------:R-:W-:Y:S02]  /*0f20*/  @!UP0 USHF.L.U32 UR4, UR4, 0x1, URZ ;  /* 0x0000000104048899 */ /* 0x000fe400080006ff */
[----:B---3--:R-:W-:Y:S01]  /*0f30*/  @!UP0 ULEA UR6, UR7, UR6, 0x18 ;  /* 0x0000000607068291 */ /* 0x008fe2000f8ec0ff */
[----:B------:R-:W2:Y:S01]  /*0f40*/  LDCU UR7, c[0x0][0x36c] ;  /* 0x00006d80ff0777ac */ /* 0x000ea20008000800 */
[----:B------:R-:W-:Y:S01]  /*0f50*/  VOTEU.ALL UP0, P0 ;  /* 0x0000000000ff7886 */ /* 0x000fe20000000000 */
[----:B------:R-:W3:Y:S09]  /*0f60*/  FENCE.VIEW.ASYNC.S ;  /* 0x00000000000073c6 */ /* 0x000ef20000000000 */
[----:B---3--:R3:W4:Y:S01]  /*0f70*/  @!UP0 SYNCS.EXCH.64 URZ, [UR6+0x160], UR4 ;  /* 0x0001600406ff85b2 */ /* 0x0087220008000100 */
[----:B--2---:R-:W-:-:S09]  /*0f80*/  UISETP.EQ.U32.AND UP6, UPT, UR7, 0x1, UPT ;  /* 0x000000010700788c */ /* 0x004fd2000bfc2070 */
[----:B---3--:R-:W-:Y:S05]  /*0f90*/  BRA.U !UP6, `(.L_x_16) ;  /* 0x000000010e087547 */ /* 0x008fea000b800000 */
[----:B-1--4-:R-:W-:Y:S01]  /*0fa0*/  UCGABAR_ARV ;  /* 0x00000000000079c7 */ /* 0x012fe20008000000 */
[----:B------:R-:W-:Y:S05]  /*0fb0*/  BRA `(.L_x_17) ;  /* 0x0000000000047947 */ /* 0x000fea0003800000 */
.L_x_16:
[----:B-1--4-:R-:W-:Y:S01]  /*0fc0*/  NOP ;  /* 0x0000000000007918 */ /* 0x012fe20000000000 */
.L_x_17:
[----:B------:R-:W1:Y:S01]  /*0fd0*/  S2UR UR29, SR_CTAID.X ;  /* 0x00000000001d79c3 */ /* 0x000e620000002500 */
[----:B------:R-:W-:-:S05]  /*0fe0*/  CS2R.32 R59, SR_CgaSize ;  /* 0x00000000003b7805 */ /* 0x000fca0000008a00 */
[----:B------:R-:W-:-:S05]  /*0ff0*/  IMAD R59, R59, -0xa0, RZ ;  /* 0xffffff603b3b7824 */ /* 0x000fca00078e02ff */
[----:B------:R-:W-:-:S14]  /*1000*/  R2UR UR5, R59 ;  /* 0x000000003b0572ca */ /* 0x000fdc00000e0000 */
[----:B------:R-:W2:Y:S01]  /*1010*/  LDCU UR5, c[0x0][UR5+0x2b0] ;  /* 0x00005600050577ac */ /* 0x000ea20008000800 */
[----:B------:R-:W-:-:S05]  /*1020*/  CS2R.32 R59, SR_CgaSize ;  /* 0x00000000003b7805 */ /* 0x000fca0000008a00 */
[----:B------:R-:W-:-:S05]  /*1030*/  IMAD R59, R59, -0xa0, RZ ;  /* 0xffffff603b3b7824 */ /* 0x000fca00078e02ff */
[----:B------:R-:W-:-:S14]  /*1040*/  R2UR UR4, R59 ;  /* 0x000000003b0472ca */ /* 0x000fdc00000e0000 */
[----:B------:R-:W3:Y:S01]  /*1050*/  LDCU UR4, c[0x0][UR4+0x2b4] ;  /* 0x00005680040477ac */ /* 0x000ee20008000800 */
[----:B------:R-:W4:Y:S01]  /*1060*/  S2UR UR20, SR_CTAID.Y ;  /* 0x00000000001479c3 */ /* 0x000f220000002600 */
[----:B------:R-:W-:-:S05]  /*1070*/  CS2R.32 R59, SR_CgaSize ;  /* 0x00000000003b7805 */ /* 0x000fca0000008a00 */
[----:B------:R-:W-:-:S05]  /*1080*/  IMAD R59, R59, -0xa0, RZ ;  /* 0xffffff603b3b7824 */ /* 0x000fca00078e02ff */
[----:B------:R-:W-:-:S14]  /*1090*/  R2UR UR7, R59 ;  /* 0x000000003b0772ca */ /* 0x000fdc00000e0000 */
[----:B------:R-:W3:Y:S01]  /*10a0*/  LDCU UR7, c[0x0][UR7+0x2a0] ;  /* 0x00005400070777ac */ /* 0x000ee20008000800 */
[----:B------:R-:W-:-:S05]  /*10b0*/  CS2R.32 R59, SR_CgaSize ;  /* 0x00000000003b7805 */ /* 0x000fca0000008a00 */
[----:B------:R-:W-:-:S05]  /*10c0*/  IMAD R59, R59, -0xa0, RZ ;  /* 0xffffff603b3b7824 */ /* 0x000fca00078e02ff */
[----:B------:R-:W-:-:S14]  /*10d0*/  R2UR UR8, R59 ;  /* 0x000000003b0872ca */ /* 0x000fdc00000e0000 */
[----:B------:R-:W3:Y:S01]  /*10e0*/  LDCU UR8, c[0x0][UR8+0x2a4] ;  /* 0x00005480080877ac */ /* 0x000ee20008000800 */
[----:B------:R-:W3:Y:S01]  /*10f0*/  S2UR UR9, SR_CgaCtaId ;  /* 0x00000000000979c3 */ /* 0x000ee20000008800 */
[----:B------:R-:W-:Y:S01]  /*1100*/  UISETP.GT.U32.AND UP0, UPT, UR46, 0xffff, UPT ;  /* 0x0000ffff2e00788c */ /* 0x000fe2000bf04070 */
[----:B------:R-:W3:Y:S01]  /*1110*/  LDCU UR25, c[0x0][0xb24] ;  /* 0x00016480ff1977ac */ /* 0x000ee20008000800 */
[----:B------:R-:W3:Y:S01]  /*1120*/  LDCU UR42, c[0x0][0xb24] ;  /* 0x00016480ff2a77ac */ /* 0x000ee20008000800 */
[----:B-1----:R-:W-:Y:S01]  /*1130*/  I2FP.F32.U32 R3, UR29 ;  /* 0x0000001d00037c45 */ /* 0x002fe20008201000 */
[----:B------:R-:W1:Y:S04]  /*1140*/  LDCU UR27, c[0x0][0xb30] ;  /* 0x00016600ff1b77ac */ /* 0x000e680008000800 */
[----:B--2---:R-:W-:Y:S01]  /*1150*/  FMUL R3, R3, UR5 ;  /* 0x0000000503037c20 */ /* 0x004fe20008400000 */
[----:B------:R-:W-:Y:S01]  /*1160*/  USEL UR5, UR46, 0xffff, !UP0 ;  /* 0x0000ffff2e057887 */ /* 0x000fe2000c000000 */
[----:B----4-:R-:W-:Y:S01]  /*1170*/  I2FP.F32.U32 R2, UR20 ;  /* 0x0000001400027c45 */ /* 0x010fe20008201000 */
[----:B------:R-:W-:-:S03]  /*1180*/  UMOV UR11, 0x55 ;  /* 0x00000055000b7882 */ /* 0x000fc60000000000 */
[----:B------:R-:W2:Y:S01]  /*1190*/  F2I.U32.TRUNC.NTZ R3, R3 ;  /* 0x0000000300037305 */ /* 0x000ea2000020f000 */
[----:B------:R-:W-:Y:S01]  /*11a0*/  ULOP3.LUT UR24, UR5, 0xffff, URZ, 0xc0, !UPT ;  /* 0x0000ffff05187892 */ /* 0x000fe2000f8ec0ff */
[----:B---3--:R-:W-:Y:S01]  /*11b0*/  FMUL R2, R2, UR4 ;  /* 0x0000000402027c20 */ /* 0x008fe20008400000 */
[----:B------:R-:W-:-:S05]  /*11c0*/  USHF.L.U32 UR28, UR9, 0x9, URZ ;  /* 0x00000009091c7899 */ /* 0x000fca00080006ff */
[----:B------:R-:W3:Y:S01]  /*11d0*/  F2I.U32.TRUNC.NTZ R2, R2 ;  /* 0x0000000200027305 */ /* 0x000ee2000020f000 */
[----:B--2---:R-:W-:Y:S02]  /*11e0*/  R2UR UR4, R3 ;  /* 0x00000000030472ca */ /* 0x004fe400000e0000 */
[----:B------:R-:W-:Y:S02]  /*11f0*/  PRMT R3, RZ, 0x7610, R3 ;  /* 0x00007610ff037816 */ /* 0x000fe40000000003 */
[----:B---3--:R-:W-:Y:S02]  /*1200*/  R2UR UR6, R2 ;  /* 0x00000000020672ca */ /* 0x008fe400000e0000 */
[----:B------:R-:W-:-:S07]  /*1210*/  PRMT R2, RZ, 0x7610, R2 ;  /* 0x00007610ff027816 */ /* 0x000fce0000000002 */
[----:B------:R-:W-:-:S04]  /*1220*/  UIADD3 UR5, UPT, UPT, -UR4, URZ, URZ ;  /* 0x000000ff04057290 */ /* 0x000fc8000fffe1ff */
[----:B------:R-:W-:Y:S02]  /*1230*/  UIMAD UR5, UR7, UR5, UR29 ;  /* 0x00000005070572a4 */ /* 0x000fe4000f8e021d */
[----:B------:R-:W-:-:S04]  /*1240*/  UIADD3 UR4, UPT, UPT, -UR6, URZ, URZ ;  /* 0x000000ff06047290 */ /* 0x000fc8000fffe1ff */
[----:B------:R-:W-:Y:S01]  /*1250*/  IMAD.U32 R59, RZ, RZ, UR5 ;  /* 0x00000005ff3b7e24 */ /* 0x000fe2000f8e00ff */
[----:B------:R-:W-:-:S06]  /*1260*/  UIMAD UR4, UR8, UR4, UR20 ;  /* 0x00000004080472a4 */ /* 0x000fcc000f8e0214 */
[----:B------:R-:W-:Y:S01]  /*1270*/  IMAD.U32 R58, RZ, RZ, UR4 ;  /* 0x00000004ff3a7e24 */ /* 0x000fe2000f8e00ff */
[----:B-1----:R-:W-:Y:S06]  /*1280*/  BRA.U UP5, `(.L_x_18) ;  /* 0x0000000105647547 */ /* 0x002fec000b800000 */
[----:B------:R-:W-:Y:S02]  /*1290*/  R2UR UR4, R59 ;  /* 0x000000003b0472ca */ /* 0x000fe400000e0000 */
[----:B------:R-:W-:-:S11]  /*12a0*/  R2UR UR12, R58 ;  /* 0x000000003a0c72ca */ /* 0x000fd600000e0000 */
[----:B------:R-:W-:Y:S02]  /*12b0*/  UISETP.GT.U32.AND UP0, UPT, UR4, 0x1, UPT ;  /* 0x000000010400788c */ /* 0x000fe4000bf04070 */
[----:B------:R-:W-:Y:S02]  /*12c0*/  ULOP3.LUT UR10, UR4, 0xfffffffe, URZ, 0xc0, !UPT ;  /* 0xfffffffe040a7892 */ /* 0x000fe4000f8ec0ff */
[----:B------:R-:W-:Y:S02]  /*12d0*/  UISETP.NE.AND UP3, UPT, UR12, URZ, UP0 ;  /* 0x000000ff0c00728c */ /* 0x000fe40008765270 */
[----:B------:R-:W-:Y:S02]  /*12e0*/  UISETP.NE.AND UP2, UPT, UR12, 0x1, UP0 ;  /* 0x000000010c00788c */ /* 0x000fe40008745270 */
[----:B------:R-:W-:Y:S02]  /*12f0*/  UISETP.NE.AND UP1, UPT, UR12, 0x2, UP0 ;  /* 0x000000020c00788c */ /* 0x000fe40008725270 */
[----:B------:R-:W-:-:S02]  /*1300*/  UISETP.NE.AND UP0, UPT, UR12, 0x3, UP0 ;  /* 0x000000030c00788c */ /* 0x000fc40008705270 */
[----:B------:R-:W-:Y:S02]  /*1310*/  USEL UR6, URZ, 0x1, UP3 ;  /* 0x00000001ff067887 */ /* 0x000fe40009800000 */
[----:B------:R-:W-:Y:S02]  /*1320*/  USEL UR5, URZ, 0x4, UP2 ;  /* 0x00000004ff057887 */ /* 0x000fe40009000000 */
[----:B------:R-:W-:Y:S02]  /*1330*/  USEL UR4, URZ, 0x10, UP1 ;  /* 0x00000010ff047887 */ /* 0x000fe40008800000 */
[----:B------:R-:W-:Y:S02]  /*1340*/  USEL UR9, URZ, 0x40, UP0 ;  /* 0x00000040ff097887 */ /* 0x000fe40008000000 */
[----:B------:R-:W-:Y:S02]  /*1350*/  USEL UR8, URZ, 0x2, UP3 ;  /* 0x00000002ff087887 */ /* 0x000fe40009800000 */
[----:B------:R-:W-:-:S02]  /*1360*/  UIADD3 UR4, UPT, UPT, UR4, UR5, UR6 ;  /* 0x0000000504047290 */ /* 0x000fc4000fffe006 */
[----:B------:R-:W-:Y:S02]  /*1370*/  USEL UR6, URZ, 0x20, UP1 ;  /* 0x00000020ff067887 */ /* 0x000fe40008800000 */
[----:B------:R-:W-:Y:S02]  /*1380*/  USEL UR7, URZ, 0x8, UP2 ;  /* 0x00000008ff077887 */ /* 0x000fe40009000000 */
[----:B------:R-:W-:Y:S02]  /*1390*/  UIADD3 UR5, UPT, UPT, UR8, UR9, UR4 ;  /* 0x0000000908057290 */ /* 0x000fe4000fffe004 */
[----:B------:R-:W-:Y:S02]  /*13a0*/  ULEA UR4, UR12, UR10, 0x1 ;  /* 0x0000000a0c047291 */ /* 0x000fe4000f8e08ff */
[----:B------:R-:W-:Y:S02]  /*13b0*/  USEL UR8, URZ, 0x80, UP0 ;  /* 0x00000080ff087887 */ /* 0x000fe40008000000 */
[----:B------:R-:W-:-:S03]  /*13c0*/  UIADD3 UR5, UPT, UPT, UR6, UR7, UR5 ;  /* 0x0000000706057290 */ /* 0x000fc6000fffe005 */
[----:B------:R-:W-:Y:S01]  /*13d0*/  UMOV UR6, 0x3 ;  /* 0x0000000300067882 */ /* 0x000fe20000000000 */
[----:B------:R-:W-:Y:S02]  /*13e0*/  UIADD3 UR5, UPT, UPT, UR5, UR8, URZ ;  /* 0x0000000805057290 */ /* 0x000fe4000fffe0ff */
[----:B------:R-:W-:-:S04]  /*13f0*/  USHF.L.U32 UR4, UR6, UR4, URZ ;  /* 0x0000000406047299 */ /* 0x000fc800080006ff */
[----:B------:R-:W-:Y:S02]  /*1400*/  IMAD.U32 R3, RZ, RZ, UR5 ;  /* 0x00000005ff037e24 */ /* 0x000fe4000f8e00ff */
[----:B------:R-:W-:-:S07]  /*1410*/  IMAD.U32 R2, RZ, RZ, UR4 ;  /* 0x00000004ff027e24 */ /* 0x000fce000f8e00ff */
.L_x_18:
[----:B------:R-:W1:Y:S01]  /*1420*/  S2UR UR36, SR_CTAID.Z ;  /* 0x00000000002479c3 */ /* 0x000e620000002700 */
[----:B------:R-:W-:Y:S02]  /*1430*/  UISETP.GE.AND UP0, UPT, UR25, 0x1, UPT ;  /* 0x000000011900788c */ /* 0x000fe4000bf06270 */
[----:B------:R-:W-:Y:S02]  /*1440*/  UISETP.NE.AND UP3, UPT, UR21, 0x2, UPT ;  /* 0x000000021500788c */ /* 0x000fe4000bf65270 */
[----:B------:R-:W-:Y:S02]  /*1450*/  ULOP3.LUT UR28, UR28, 0xc00, URZ, 0xc0, !UPT ;  /* 0x00000c001c1c7892 */ /* 0x000fe4000f8ec0ff */
[----:B------:R-:W-:Y:S01]  /*1460*/  USHF.L.U32 UR24, UR11, UR24, URZ ;  /* 0x000000180b187299 */ /* 0x000fe200080006ff */
[----:B------:R-:W-:Y:S02]  /*1470*/  UMOV UR16, UR29 ;  /* 0x0000001d00107c82 */ /* 0x000fe40008000000 */
[----:B------:R-:W-:Y:S09]  /*1480*/  BRA.U !UP0, `(.L_x_19) ;  /* 0x0000000108d47547 */ /* 0x000ff2000b800000 */
[----:B------:R-:W2:Y:S01]  /*1490*/  LDCU.128 UR12, c[0x0][0xb10] ;  /* 0x00016200ff0c77ac */ /* 0x000ea20008000c00 */
[----:B------:R-:W3:Y:S01]  /*14a0*/  LDCU UR6, c[0x0][0x370] ;  /* 0x00006e00ff0677ac */ /* 0x000ee20008000800 */
[----:B------:R-:W4:Y:S01]  /*14b0*/  LDCU UR5, c[0x0][0x374] ;  /* 0x00006e80ff0577ac */ /* 0x000f220008000800 */
[----:B------:R-:W1:Y:S01]  /*14c0*/  LDCU UR26, c[0x0][0xb0c] ;  /* 0x00016180ff1a77ac */ /* 0x000e620008000800 */
[----:B------:R-:W1:Y:S01]  /*14d0*/  LDCU UR4, c[0x0][0xb20] ;  /* 0x00016400ff0477ac */ /* 0x000e620008000800 */
[----:B------:R-:W1:Y:S01]  /*14e0*/  LDCU.64 UR8, c[0x0][0xb28] ;  /* 0x00016500ff0877ac */ /* 0x000e620008000a00 */
[----:B--2---:R-:W-:Y:S02]  /*14f0*/  UISETP.NE.AND UP0, UPT, UR14, 0x1, UPT ;  /* 0x000000010e00788c */ /* 0x004fe4000bf05270 */
[----:B----4-:R-:W-:Y:S02]  /*1500*/  UIMAD.WIDE.U32 UR10, UR5, UR15, URZ ;  /* 0x0000000f050a72a5 */ /* 0x010fe4000f8e00ff */
[----:B---3--:R-:W-:-:S02]  /*1510*/  UIMAD.WIDE.U32 UR18, UR6, UR12, URZ ;  /* 0x0000000c061272a5 */ /* 0x008fc4000f8e00ff */
[----:B-1----:R-:W-:Y:S02]  /*1520*/  UISETP.NE.AND UP1, UPT, UR26, 0x1, UPT ;  /* 0x000000011a00788c */ /* 0x002fe4000bf25270 */
[----:B------:R-:W-:Y:S01]  /*1530*/  UISETP.NE.AND UP2, UPT, UR25, 0x1, UPT ;  /* 0x000000011900788c */ /* 0x000fe2000bf45270 */
[----:B------:R-:W-:Y:S02]  /*1540*/  UMOV UR10, UR11 ;  /* 0x0000000b000a7c82 */ /* 0x000fe40008000000 */
[----:B------:R-:W-:Y:S01]  /*1550*/  UMOV UR18, UR19 ;  /* 0x0000001300127c82 */ /* 0x000fe20008000000 */
[----:B------:R-:W-:Y:S02]  /*1560*/  @UP0 USHF.R.U32.HI UR5, URZ, UR4, UR10 ;  /* 0x00000004ff050299 */ /* 0x000fe4000801160a */
[----:B------:R-:W-:Y:S02]  /*1570*/  UIMAD.WIDE.U32 UR22, UR20, UR15, URZ ;  /* 0x0000000f141672a5 */ /* 0x000fe4000f8e00ff */
[----:B------:R-:W-:-:S02]  /*1580*/  UIMAD.WIDE.U32 UR10, UR5, UR8, URZ ;  /* 0x00000008050a72a5 */ /* 0x000fc4000f8e00ff */
[----:B------:R-:W-:Y:S02]  /*1590*/  @UP1 USHF.R.U32.HI UR6, URZ, UR13, UR18 ;  /* 0x0000000dff061299 */ /* 0x000fe40008011612 */
[----:B------:R-:W-:Y:S02]  /*15a0*/  UIMAD.WIDE.U32 UR16, UR29, UR12, URZ ;  /* 0x0000000c1d1072a5 */ /* 0x000fe4000f8e00ff */
[----:B------:R-:W-:Y:S01]  /*15b0*/  UIMAD.WIDE.U32 UR18, UR6, UR8, URZ ;  /* 0x00000008061272a5 */ /* 0x000fe2000f8e00ff */
[----:B------:R-:W-:Y:S01]  /*15c0*/  UMOV UR22, UR23 ;  /* 0x0000001700167c82 */ /* 0x000fe20008000000 */
[----:B------:R-:W-:Y:S01]  /*15d0*/  UMOV UR10, UR11 ;  /* 0x0000000b000a7c82 */ /* 0x000fe20008000000 */
[----:B------:R-:W-:Y:S02]  /*15e0*/  USHF.R.U32.HI UR22, URZ, UR4, UR22 ;  /* 0x00000004ff167299 */ /* 0x000fe40008011616 */
[----:B------:R-:W-:Y:S02]  /*15f0*/  @UP2 USHF.R.U32.HI UR5, URZ, UR9, UR10 ;  /* 0x00000009ff052299 */ /* 0x000fe4000801160a */
[----:B------:R-:W-:Y:S01]  /*1600*/  UMOV UR7, UR19 ;  /* 0x0000001300077c82 */ /* 0x000fe20008000000 */
[----:B------:R-:W-:Y:S01]  /*1610*/  UMOV UR16, UR17 ;  /* 0x0000001100107c82 */ /* 0x000fe20008000000 */
[----:B------:R-:W-:-:S02]  /*1620*/  @UP2 USHF.R.U32.HI UR6, URZ, UR9, UR7 ;  /* 0x00000009ff062299 */ /* 0x000fc40008011607 */
[----:B------:R-:W-:Y:S02]  /*1630*/  USHF.R.U32.HI UR16, URZ, UR13, UR16 ;  /* 0x0000000dff107299 */ /* 0x000fe40008011610 */
[----:B------:R-:W-:Y:S02]  /*1640*/  USEL UR4, UR20, UR22, !UP0 ;  /* 0x0000001614047287 */ /* 0x000fe4000c000000 */
[----:B------:R-:W-:Y:S02]  /*1650*/  UIMAD UR7, UR5, UR25, URZ ;  /* 0x00000019050772a4 */ /* 0x000fe4000f8e02ff */
[----:B------:R-:W-:Y:S02]  /*1660*/  USEL UR5, UR29, UR16, !UP1 ;  /* 0x000000101d057287 */ /* 0x000fe4000c800000 */
[----:B------:R-:W-:Y:S02]  /*1670*/  UIMAD UR12, UR6, UR25, URZ ;  /* 0x00000019060c72a4 */ /* 0x000fe4000f8e02ff */
[----:B------:R-:W-:-:S02]  /*1680*/  UISETP.GE.AND UP0, UPT, UR4, UR7, UPT ;  /* 0x000000070400728c */ /* 0x000fc4000bf06270 */
[----:B------:R-:W-:Y:S02]  /*1690*/  UIMAD.WIDE.U32 UR10, UR4, UR8, URZ ;  /* 0x00000008040a72a5 */ /* 0x000fe4000f8e00ff */
[----:B------:R-:W-:Y:S02]  /*16a0*/  UISETP.GE.OR UP0, UPT, UR5, UR12, UP0 ;  /* 0x0000000c0500728c */ /* 0x000fe40008706670 */
[----:B------:R-:W-:Y:S02]  /*16b0*/  UIMAD.WIDE.U32 UR12, UR5, UR8, URZ ;  /* 0x00000008050c72a5 */ /* 0x000fe4000f8e00ff */
[----:B------:R-:W-:Y:S01]  /*16c0*/  UIADD3 UR10, UPT, UPT, -UR4, URZ, URZ ;  /* 0x000000ff040a7290 */ /* 0x000fe2000fffe1ff */
[----:B------:R-:W-:Y:S01]  /*16d0*/  UMOV UR8, UR11 ;  /* 0x0000000b00087c82 */ /* 0x000fe20008000000 */
[----:B------:R-:W-:Y:S02]  /*16e0*/  UIADD3 UR16, UPT, UPT, -UR5, URZ, URZ ;  /* 0x000000ff05107290 */ /* 0x000fe4000fffe1ff */
[----:B------:R-:W-:-:S03]  /*16f0*/  USHF.R.U32.HI UR8, URZ, UR9, UR8 ;  /* 0x00000009ff087299 */ /* 0x000fc60008011608 */
[----:B------:R-:W-:Y:S01]  /*1700*/  @!UP0 UMOV UR7, UR13 ;  /* 0x0000000d00078c82 */ /* 0x000fe20008000000 */
[----:B------:R-:W-:Y:S02]  /*1710*/  UIMAD UR20, UR14, UR10, UR20 ;  /* 0x0000000a0e1472a4 */ /* 0x000fe4000f8e0214 */
[----:B------:R-:W-:Y:S02]  /*1720*/  USEL UR8, UR4, UR8, !UP2 ;  /* 0x0000000804087287 */ /* 0x000fe4000d000000 */
[----:B------:R-:W-:Y:S02]  /*1730*/  @!UP0 USHF.R.U32.HI UR7, URZ, UR9, UR7 ;  /* 0x00000009ff078299 */ /* 0x000fe40008011607 */
[----:B------:R-:W-:Y:S02]  /*1740*/  UIADD3 UR9, UPT, UPT, -UR8, URZ, URZ ;  /* 0x000000ff08097290 */ /* 0x000fe4000fffe1ff */
[----:B------:R-:W-:Y:S02]  /*1750*/  @!UP0 USEL UR7, UR5, UR7, !UP2 ;  /* 0x0000000705078287 */ /* 0x000fe4000d000000 */
[----:B------:R-:W-:-:S02]  /*1760*/  UIMAD UR9, UR25, UR9, UR4 ;  /* 0x00000009190972a4 */ /* 0x000fc4000f8e0204 */
[----:B------:R-:W-:Y:S02]  /*1770*/  @!UP0 UIADD3 UR8, UPT, UPT, UR8, -UR7, URZ ;  /* 0x8000000708088290 */ /* 0x000fe4000fffe0ff */
[----:B------:R-:W-:Y:S02]  /*1780*/  @!UP0 UIMAD UR6, UR9, UR6, UR7 ;  /* 0x00000006090682a4 */ /* 0x000fe4000f8e0207 */
[----:B------:R-:W-:Y:S02]  /*1790*/  @!UP0 UIMAD UR4, UR8, UR25, UR5 ;  /* 0x00000019080482a4 */ /* 0x000fe4000f8e0205 */
[----:B------:R-:W-:Y:S02]  /*17a0*/  UIMAD UR16, UR26, UR16, UR29 ;  /* 0x000000101a1072a4 */ /* 0x000fe4000f8e021d */
[----:B------:R-:W-:Y:S01]  /*17b0*/  UIMAD UR20, UR4, UR14, UR20 ;  /* 0x0000000e041472a4 */ /* 0x000fe2000f8e0214 */
[----:B------:R-:W-:Y:S02]  /*17c0*/  @!UP0 UMOV UR5, UR6 ;  /* 0x0000000600058c82 */ /* 0x000fe40008000000 */
[----:B------:R-:W-:-:S12]  /*17d0*/  UIMAD UR16, UR5, UR26, UR16 ;  /* 0x0000001a051072a4 */ /* 0x000fd8000f8e0210 */
.L_x_19:
[----:B------:R-:W-:-:S09]  /*17e0*/  UISETP.NE.AND UP0, UPT, UR27, 0x1, UPT ;  /* 0x000000011b00788c */ /* 0x000fd2000bf05270 */
[----:B------:R-:W-:Y:S05]  /*17f0*/  BRA.U UP0, `(.L_x_20) ;  /* 0x0000000100447547 */ /* 0x000fea000b800000 */
[----:B------:R-:W2:Y:S01]  /*1800*/  LDCU.128 UR8, c[0x0][0xb10] ;  /* 0x00016200ff0877ac */ /* 0x000ea20008000c00 */
[----:B------:R-:W3:Y:S01]  /*1810*/  LDCU UR12, c[0x0][0xb0c] ;  /* 0x00016180ff0c77ac */ /* 0x000ee20008000800 */
[----:B------:R-:W4:Y:S01]  /*1820*/  LDCU UR13, c[0x0][0xb20] ;  /* 0x00016400ff0d77ac */ /* 0x000f220008000800 */
[----:B--2---:R-:W-:Y:S02]  /*1830*/  UIMAD.WIDE.U32 UR6, UR16, UR8, URZ ;  /* 0x00000008100672a5 */ /* 0x004fe4000f8e00ff */
[----:B------:R-:W-:Y:S02]  /*1840*/  UIMAD.WIDE.U32 UR4, UR20, UR11, URZ ;  /* 0x0000000b140472a5 */ /* 0x000fe4000f8e00ff */
[----:B---3--:R-:W-:Y:S02]  /*1850*/  UISETP.NE.AND UP1, UPT, UR12, 0x1, UPT ;  /* 0x000000010c00788c */ /* 0x008fe4000bf25270 */
[----:B------:R-:W-:Y:S01]  /*1860*/  UISETP.NE.AND UP0, UPT, UR10, 0x1, UPT ;  /* 0x000000010a00788c */ /* 0x000fe2000bf05270 */
[----:B------:R-:W-:-:S02]  /*1870*/  UMOV UR6, UR7 ;  /* 0x0000000700067c82 */ /* 0x000fc40008000000 */
[----:B------:R-:W-:Y:S01]  /*1880*/  UMOV UR4, UR5 ;  /* 0x0000000500047c82 */ /* 0x000fe20008000000 */
[----:B------:R-:W-:Y:S02]  /*1890*/  USHF.R.U32.HI UR6, URZ, UR9, UR6 ;  /* 0x00000009ff067299 */ /* 0x000fe40008011606 */
[----:B----4-:R-:W-:Y:S02]  /*18a0*/  USHF.R.U32.HI UR4, URZ, UR13, UR4 ;  /* 0x0000000dff047299 */ /* 0x010fe40008011604 */
[----:B------:R-:W-:Y:S02]  /*18b0*/  USEL UR5, UR16, UR6, !UP1 ;  /* 0x0000000610057287 */ /* 0x000fe4000c800000 */
[----:B------:R-:W-:-:S04]  /*18c0*/  USEL UR4, UR20, UR4, !UP0 ;  /* 0x0000000414047287 */ /* 0x000fc8000c000000 */
[----:B------:R-:W-:Y:S02]  /*18d0*/  UIADD3 UR6, UPT, UPT, -UR4, UR5, URZ ;  /* 0x0000000504067290 */ /* 0x000fe4000fffe1ff */
[----:B------:R-:W-:Y:S02]  /*18e0*/  UIADD3 UR4, UPT, UPT, UR4, -UR5, URZ ;  /* 0x8000000504047290 */ /* 0x000fe4000fffe0ff */
[----:B------:R-:W-:Y:S02]  /*18f0*/  UIMAD UR20, UR6, UR10, UR20 ;  /* 0x0000000a061472a4 */ /* 0x000fe4000f8e0214 */
[----:B------:R-:W-:-:S12]  /*1900*/  UIMAD UR16, UR4, UR12, UR16 ;  /* 0x0000000c041072a4 */ /* 0x000fd8000f8e0210 */
.L_x_20:
[----:B------:R-:W-:Y:S05]  /*1910*/  BRA.U !UP6, `(.L_x_21) ;  /* 0x000000010e0c7547 */ /* 0x000fea000b800000 */
[----:B------:R-:W-:Y:S01]  /*1920*/  UCGABAR_WAIT ;  /* 0x0000000000007dc7 */ /* 0x000fe20008000000 */
[----:B------:R-:W-:Y:S01]  /*1930*/  CCTL.IVALL ;  /* 0x00000000ff00798f */ /* 0x000fe20002000000 */
[----:B------:R-:W-:Y:S05]  /*1940*/  BRA `(.L_x_22) ;  /* 0x0000000000047947 */ /* 0x000fea0003800000 */
.L_x_21:
[----:B------:R-:W-:Y:S06]  /*1950*/  BAR.SYNC.DEFER_BLOCKING 0x0 ;  /* 0x0000000000007b1d */ /* 0x000fec0000010000 */
.L_x_22:
[----:B------:R-:W-:Y:S05]  /*1960*/  BRA.U UP3, `(.L_x_23) ;  /* 0x0000001503a47547 */ /* 0x000fea000b800000 */
[----:B------:R-:W2:Y:S01]  /*1970*/  LDCU UR6, c[0x0][0x38c] ;  /* 0x00007180ff0677ac */ /* 0x000ea20008000800 */
[----:B------:R-:W3:Y:S01]  /*1980*/  S2UR UR8, SR_CgaCtaId ;  /* 0x00000000000879c3 */ /* 0x000ee20000008800 */
[----:B------:R-:W-:Y:S01]  /*1990*/  PLOP3.LUT P1, PT, PT, PT, UP4, 0x80, 0x8 ;  /* 0x000000000008781c */ /* 0x000fe20003f2f048 */
[----:B------:R-:W-:Y:S01]  /*19a0*/  IMAD.MOV.U32 R12, RZ, RZ, 0x1 ;  /* 0x00000001ff0c7424 */ /* 0x000fe200078e00ff */
[----:B------:R-:W-:Y:S01]  /*19b0*/  UMOV UR13, 0x400 ;  /* 0x00000400000d7882 */ /* 0x000fe20000000000 */
[----:B------:R-:W-:Y:S01]  /*19c0*/  USHF.L.U32 UR7, UR29, 0x7, URZ ;  /* 0x000000071d077899 */ /* 0x000fe200080006ff */
[----:B------:R-:W-:Y:S01]  /*19d0*/  ISETP.NE.AND P2, PT, R0, RZ, P3 ;  /* 0x000000ff0000720c */ /* 0x000fe20001f45270 */
[----:B------:R-:W-:Y:S01]  /*19e0*/  USHF.L.U32 UR46, UR29, 0x5, URZ ;  /* 0x000000051d2e7899 */ /* 0x000fe200080006ff */
[----:B------:R-:W-:Y:S01]  /*19f0*/  PLOP3.LUT P1, PT, P1, PT, PT, 0x8, 0x80 ;  /* 0x000000000080781c */ /* 0x000fe20000f2e170 */
[----:B------:R-:W-:Y:S01]  /*1a00*/  UISETP.NE.AND UP1, UPT, UR21, URZ, UPT ;  /* 0x000000ff1500728c */ /* 0x000fe2000bf25270 */
[----:B------:R-:W-:Y:S01]  /*1a10*/  CS2R R10, SRZ ;  /* 0x00000000000a7805 */ /* 0x000fe2000001ff00 */
[----:B------:R-:W-:Y:S01]  /*1a20*/  IMAD.MOV.U32 R9, RZ, RZ, RZ ;  /* 0x000000ffff097224 */ /* 0x000fe200078e00ff */
[----:B------:R-:W4:Y:S01]  /*1a30*/  LDCU UR39, c[0x0][0x370] ;  /* 0x00006e00ff2777ac */ /* 0x000f220008000800 */
[----:B------:R-:W-:Y:S01]  /*1a40*/  IMAD.MOV.U32 R8, RZ, RZ, 0x1 ;  /* 0x00000001ff087424 */ /* 0x000fe200078e00ff */
[----:B------:R-:W1:Y:S01]  /*1a50*/  LDCU.64 UR26, c[0x0][0x348] ;  /* 0x00006900ff1a77ac */ /* 0x000e620008000a00 */
[----:B--2---:R-:W-:-:S02]  /*1a60*/  UIADD3 UR5, UPT, UPT, UR6, 0x1f, URZ ;  /* 0x0000001f06057890 */ /* 0x004fc4000fffe0ff */
[----:B------:R-:W-:Y:S02]  /*1a70*/  UIADD3 UR47, UPT, UPT, UR6, 0x3e, URZ ;  /* 0x0000003e062f7890 */ /* 0x000fe4000fffe0ff */
[----:B------:R-:W-:Y:S02]  /*1a80*/  USHF.R.S32.HI UR4, URZ, 0x1f, UR5 ;  /* 0x0000001fff047899 */ /* 0x000fe40008011405 */
[----:B---3--:R-:W-:Y:S02]  /*1a90*/  ULEA UR13, UR8, UR13, 0x18 ;  /* 0x0000000d080d7291 */ /* 0x008fe4000f8ec0ff */
[----:B------:R-:W-:Y:S02]  /*1aa0*/  ULEA.HI UR4, UR4, UR5, URZ, 0x5 ;  /* 0x0000000504047291 */ /* 0x000fe4000f8f28ff */
[----:B------:R-:W-:Y:S02]  /*1ab0*/  ULOP3.LUT UR5, UR7, 0x80, URZ, 0xc0, !UPT ;  /* 0x0000008007057892 */ /* 0x000fe4000f8ec0ff */
[----:B------:R-:W-:-:S02]  /*1ac0*/  USHF.R.S32.HI UR41, URZ, 0x5, UR4 ;  /* 0x00000005ff297899 */ /* 0x000fc40008011404 */
[----:B------:R-:W-:Y:S02]  /*1ad0*/  UIADD3 UR4, UPT, UPT, UR6, -0x1, URZ ;  /* 0xffffffff06047890 */ /* 0x000fe4000fffe0ff */
[----:B------:R-:W-:Y:S02]  /*1ae0*/  UISETP.LT.U32.AND UP0, UPT, UR41, 0x9, UPT ;  /* 0x000000092900788c */ /* 0x000fe4000bf01070 */
[----:B------:R-:W-:Y:S02]  /*1af0*/  UISETP.GE.U32.AND UP2, UPT, UR4, -0x3f, UPT ;  /* 0xffffffc10400788c */ /* 0x000fe4000bf46070 */
[----:B------:R-:W-:Y:S02]  /*1b00*/  USEL UR40, UR41, 0x9, UP0 ;  /* 0x0000000929287887 */ /* 0x000fe40008000000 */
[----:B------:R-:W-:Y:S02]  /*1b10*/  ULEA UR30, UR28, UR13, 0x2 ;  /* 0x0000000d1c1e7291 */ /* 0x000fe4000f8e10ff */
[----:B------:R-:W-:Y:S01]  /*1b20*/  UIADD3 UR4, UPT, UPT, UR40, -0x1, URZ ;  /* 0xffffffff28047890 */ /* 0x000fe2000fffe0ff */
[----:B------:R-:W2:Y:S04]  /*1b30*/  LDCU UR38, c[0x0][0x374] ;  /* 0x00006e80ff2677ac */ /* 0x000ea80008000800 */
[----:B------:R-:W-:-:S02]  /*1b40*/  @UP2 UIADD3 UR4, UPT, UPT, UR40, URZ, URZ ;  /* 0x000000ff28042290 */ /* 0x000fc4000fffe0ff */
[----:B------:R-:W-:Y:S02]  /*1b50*/  ULOP3.LUT UR46, UR46, 0x20, URZ, 0xc0, !UPT ;  /* 0x000000202e2e7892 */ /* 0x000fe4000f8ec0ff */
[----:B------:R-:W-:Y:S02]  /*1b60*/  USEL UR21, UR48, 0x2, UP1 ;  /* 0x0000000230157887 */ /* 0x000fe40008800000 */
[----:B------:R-:W-:Y:S02]  /*1b70*/  ULEA.HI UR45, UR28, UR5, URZ, 0x1b ;  /* 0x000000051c2d7291 */ /* 0x000fe4000f8fd8ff */
[----:B------:R-:W-:Y:S02]  /*1b80*/  UIADD3 UR30, UPT, UPT, UR30, 0x8400, URZ ;  /* 0x000084001e1e7890 */ /* 0x000fe4000fffe0ff */
[----:B------:R-:W-:Y:S02]  /*1b90*/  UIADD3 UR44, UPT, UPT, UR41, -UR40, URZ ;  /* 0x80000028292c7290 */ /* 0x000fe4000fffe0ff */
[----:B------:R-:W-:-:S02]  /*1ba0*/  UIADD3 UR29, UPT, UPT, UR4, 0x1, URZ ;  /* 0x00000001041d7890 */ /* 0x000fc4000fffe0ff */
[----:B------:R-:W-:Y:S01]  /*1bb0*/  UIADD3 UR43, UPT, UPT, -UR4, URZ, URZ ;  /* 0x000000ff042b7290 */ /* 0x000fe2000fffe1ff */
[----:B-12-4-:R-:W-:-:S11]  /*1bc0*/  UMOV UR6, URZ ;  /* 0x000000ff00067c82 */ /* 0x016fd60008000000 */
.L_x_43:
[----:B------:R-:W1:Y:S02]  /*1bd0*/  S2UR UR4, SR_CgaCtaId ;  /* 0x00000000000479c3 */ /* 0x000e640000008800 */
[----:B-1----:R-:W-:-:S09]  /*1be0*/  UISETP.NE.AND UP0, UPT, UR4, URZ, UPT ;  /* 0x000000ff0400728c */ /* 0x002fd2000bf05270 */
[----:B------:R-:W-:Y:S05]  /*1bf0*/  BRA.U UP0, `(.L_x_24) ;  /* 0x0000000100287547 */ /* 0x000fea000b800000 */
[----:B------:R-:W-:Y:S02]  /*1c00*/  LEA R0, R9, UR13, 0x3 ;  /* 0x0000000d09007c11 */ /* 0x000fe4000f8e18ff */
[----:B------:R-:W-:-:S04]  /*1c10*/  SHF.L.U32 R2, R8, 0x1f, RZ ;  /* 0x0000001f08027819 */ /* 0x000fc800000006ff */
[----:B------:R-:W1:Y:S02]  /*1c20*/  SYNCS.PHASECHK.TRANS64.TRYWAIT P0, [R0+URZ+0x150], R2 ;  /* 0x00015002000075a7 */ /* 0x000e6400080011ff */
[----:B-1----:R-:W-:Y:S05]  /*1c30*/  @!P0 BRA `(.L_x_25) ;  /* 0x0000007400a08947 */ /* 0x002fea0003800000 */
.L_x_155:
[----:B------:R-:W-:Y:S01]  /*1c40*/  VIADD R9, R9, 0x1 ;  /* 0x0000000109097836 */ /* 0x000fe20000000000 */
[----:B------:R1:W-:Y:S04]  /*1c50*/  SYNCS.ARRIVE.TRANS64.A1T0 RZ, [R0+URZ+0x140], RZ ;  /* 0x000140ff00ff79a7 */ /* 0x0003e800081000ff */
[----:B------:R-:W-:-:S04]  /*1c60*/  ISETP.NE.AND P0, PT, R9, 0x2, PT ;  /* 0x000000020900780c */ /* 0x000fc80003f05270 */
[----:B------:R-:W-:Y:S02]  /*1c70*/  SEL R9, R9, RZ, P0 ;  /* 0x000000ff09097207 */ /* 0x000fe40000000000 */
[----:B-1----:R-:W-:-:S04]  /*1c80*/  SEL R0, RZ, 0x1, P0 ;  /* 0x00000001ff007807 */ /* 0x002fc80000000000 */
[----:B------:R-:W-:-:S07]  /*1c90*/  LOP3.LUT R8, R8, R0, RZ, 0x3c, !PT ;  /* 0x0000000008087212 */ /* 0x000fce00078e3cff */
.L_x_24:
[----:B------:R-:W-:Y:S01]  /*1ca0*/  ULEA UR4, UR6, UR13, 0x3 ;  /* 0x0000000d06047291 */ /* 0x000fe2000f8e18ff */
[----:B------:R-:W-:Y:S01]  /*1cb0*/  SHF.L.U32 R0, R12, 0x1f, RZ ;  /* 0x0000001f0c007819 */ /* 0x000fe200000006ff */
[----:B------:R-:W-:Y:S02]  /*1cc0*/  UISETP.GE.U32.AND UP0, UPT, UR47, 0x3f, UPT ;  /* 0x0000003f2f00788c */ /* 0x000fe4000bf06070 */
[----:B------:R-:W-:Y:S01]  /*1cd0*/  ULEA UR11, UR20, UR46, 0x6 ;  /* 0x0000002e140b7291 */ /* 0x000fe2000f8e30ff */
[----:B------:R-:W-:-:S04]  /*1ce0*/  UMOV UR7, URZ ;  /* 0x000000ff00077c82 */ /* 0x000fc80008000000 */
[----:B------:R1:W2:Y:S01]  /*1cf0*/  SYNCS.PHASECHK.TRANS64.TRYWAIT P0, [UR4+0x48], R0 ;  /* 0x00004800ff0075a7 */ /* 0x0002a20008001104 */
[----:B------:R-:W-:-:S04]  /*1d00*/  ULEA.HI UR4, UR16, UR16, URZ, 0x1 ;  /* 0x0000001010047291 */ /* 0x000fc8000f8f08ff */
[----:B------:R-:W-:-:S04]  /*1d10*/  USHF.L.U32 UR4, UR4, 0x7, URZ ;  /* 0x0000000704047899 */ /* 0x000fc800080006ff */
[----:B------:R-:W-:-:S04]  /*1d20*/  ULOP3.LUT UR35, UR4, 0xffffff00, URZ, 0xc0, !UPT ;  /* 0xffffff0004237892 */ /* 0x000fc8000f8ec0ff */
[----:B------:R-:W-:Y:S01]  /*1d30*/  UIADD3 UR35, UPT, UPT, UR45, UR35, URZ ;  /* 0x000000232d237290 */ /* 0x000fe2000fffe0ff */
[----:B------:R-:W-:Y:S11]  /*1d40*/  BRA.U !UP0, `(.L_x_26) ;  /* 0x0000000108c87547 */ /* 0x000ff6000b800000 */
[----:B------:R-:W-:Y:S01]  /*1d50*/  UMOV UR16, UR43 ;  /* 0x0000002b00107c82 */ /* 0x000fe20008000000 */
[----:B------:R-:W-:Y:S01]  /*1d60*/  UMOV UR4, UR6 ;  /* 0x0000000600047c82 */ /* 0x000fe20008000000 */
[----:B------:R-:W-:-:S05]  /*1d70*/  UMOV UR34, URZ ;  /* 0x000000ff00227c82 */ /* 0x000fca0008000000 */
.L_x_32:
[----:B------:R-:W-:Y:S01]  /*1d80*/  ULEA UR33, UR4, UR13, 0x3 ;  /* 0x0000000d04217291 */ /* 0x000fe2000f8e18ff */
[----:B------:R-:W-:Y:S01]  /*1d90*/  @P3 MOV R2, 0xa000 ;  /* 0x0000a00000023802 */ /* 0x000fe20000000f00 */
[----:B--234-:R-:W-:Y:S10]  /*1da0*/  @P0 BRA `(.L_x_27) ;  /* 0x00000000000c0947 */ /* 0x01cff40003800000 */
[----:B------:R-:W-:-:S04]  /*1db0*/  SHF.L.U32 R3, R12, 0x1f, RZ ;  /* 0x0000001f0c037819 */ /* 0x000fc800000006ff */
[----:B------:R-:W2:Y:S02]  /*1dc0*/  SYNCS.PHASECHK.TRANS64.TRYWAIT P0, [UR33+0x48], R3 ;  /* 0x00004803ff0075a7 */ /* 0x000ea40008001121 */
[----:B--2---:R-:W-:Y:S05]  /*1dd0*/  @!P0 BRA `(.L_x_28) ;  /* 0x00000074004c8947 */ /* 0x004fea0003800000 */
.L_x_27:
[----:B------:R2:W-:Y:S01]  /*1de0*/  @P3 SYNCS.ARRIVE.TRANS64 RZ, [UR33], R2 ;  /* 0x00000002ffff39a7 */ /* 0x0005e20008000021 */
[----:B------:R-:W-:Y:S02]  /*1df0*/  ULOP3.LUT UR5, UR21, 0x2, URZ, 0xfc, !UPT ;  /* 0x0000000215057892 */ /* 0x000fe4000f8efcff */
[----:B------:R-:W-:Y:S02]  /*1e00*/  UIADD3 UR16, UPT, UPT, UR16, 0x1, URZ ;  /* 0x0000000110107890 */ /* 0x000fe4000fffe0ff */
[----:B------:R-:W-:Y:S02]  /*1e10*/  UISETP.NE.AND UP0, UPT, UR5, 0x2, UPT ;  /* 0x000000020500788c */ /* 0x000fe4000bf05270 */
[----:B------:R-:W-:-:S07]  /*1e20*/  UISETP.NE.AND UP2, UPT, UR16, 0x1, UPT ;  /* 0x000000011000788c */ /* 0x000fce000bf45270 */
[----:B------:R-:W-:Y:S05]  /*1e30*/  BRA.U UP0, `(.L_x_29) ;  /* 0x0000000100047547 */ /* 0x000fea000b800000 */
[----:B------:R-:W-:Y:S05]  /*1e40*/  BPT.TRAP 0x1 ;  /* 0x000000040000795c */ /* 0x000fea0000300000 */
.L_x_29:
[----:B------:R-:W-:Y:S04]  /*1e50*/  BSSY.RECONVERGENT B0, `(.L_x_30) ;  /* 0x0000003000007945 */ /* 0x000fe80003800200 */
[----:B------:R-:W-:Y:S05]  /*1e60*/  @!P2 BRA `(.L_x_31) ;  /* 0x000000000004a947 */ /* 0x000fea0003800000 */
[----:B------:R-:W-:Y:S05]  /*1e70*/  BPT.TRAP 0x1 ;  /* 0x000000040000795c */ /* 0x000fea0000300000 */
.L_x_31:
[----:B------:R-:W-:Y:S05]  /*1e80*/  BSYNC.RECONVERGENT B0 ;  /* 0x0000000000007941 */ /* 0x000fea0003800200 */
.L_x_30:
[----:B------:R-:W-:Y:S02]  /*1e90*/  UIADD3 UR5, UPT, UPT, UR4, 0x1, URZ ;  /* 0x0000000104057890 */ /* 0x000fe4000fffe0ff */
[----:B------:R-:W-:Y:S02]  /*1ea0*/  USHF.L.U32 UR8, UR4, 0xc, URZ ;  /* 0x0000000c04087899 */ /* 0x000fe400080006ff */
[----:B------:R-:W-:Y:S02]  /*1eb0*/  UISETP.NE.AND UP0, UPT, UR5, 0x9, UPT ;  /* 0x000000090500788c */ /* 0x000fe4000bf05270 */
[----:B------:R-:W-:Y:S02]  /*1ec0*/  ULOP3.LUT UR32, UR8, UR28, URZ, 0xfc, !UPT ;  /* 0x0000001c08207292 */ /* 0x000fe4000f8efcff */
[----:B------:R-:W-:Y:S02]  /*1ed0*/  USEL UR7, URZ, 0x1, UP0 ;  /* 0x00000001ff077887 */ /* 0x000fe40008000000 */
[----:B------:R-:W-:-:S02]  /*1ee0*/  USEL UR6, UR5, URZ, UP0 ;  /* 0x000000ff05067287 */ /* 0x000fc40008000000 */
[----:B------:R-:W-:Y:S02]  /*1ef0*/  UIADD3 UR14, UP1, UPT, UR26, 0x80, URZ ;  /* 0x000000801a0e7890 */ /* 0x000fe4000ff3e0ff */
[----:B------:R-:W-:Y:S01]  /*1f00*/  ULEA UR5, UR6, UR13, 0x3 ;  /* 0x0000000d06057291 */ /* 0x000fe2000f8e18ff */
[----:B------:R-:W-:Y:S01]  /*1f10*/  LOP3.LUT R12, R12, UR7, RZ, 0x3c, !PT ;  /* 0x000000070c0c7c12 */ /* 0x000fe2000f8e3cff */
[----:B------:R-:W-:Y:S02]  /*1f20*/  ULEA UR32, UR32, UR13, 0x2 ;  /* 0x0000000d20207291 */ /* 0x000fe4000f8e10ff */
[----:B------:R-:W-:Y:S01]  /*1f30*/  UIADD3 UR4, UP0, UPT, UR26, 0x180, URZ ;  /* 0x000001801a047890 */ /* 0x000fe2000ff1e0ff */
[----:B-1----:R-:W-:Y:S01]  /*1f40*/  SHF.L.U32 R0, R12, 0x1f, RZ ;  /* 0x0000001f0c007819 */ /* 0x002fe200000006ff */
[----:B------:R-:W-:Y:S02]  /*1f50*/  ULOP3.LUT UR33, UR33, 0xfefffff8, URZ, 0xc0, !UPT ;  /* 0xfefffff821217892 */ /* 0x000fe4000f8ec0ff */
[----:B------:R-:W-:Y:S01]  /*1f60*/  UIADD3.X UR15, UPT, UPT, URZ, UR27, URZ, UP1, !UPT ;  /* 0x0000001bff0f7290 */ /* 0x000fe20008ffe4ff */
[----:B------:R3:W4:Y:S01]  /*1f70*/  SYNCS.PHASECHK.TRANS64.TRYWAIT P0, [UR5+0x48], R0 ;  /* 0x00004800ff0075a7 */ /* 0x0007220008001105 */
[----:B------:R-:W-:-:S02]  /*1f80*/  UIADD3 UR32, UPT, UPT, UR32, 0x8400, URZ ;  /* 0x0000840020207890 */ /* 0x000fc4000fffe0ff */
[----:B------:R-:W-:Y:S02]  /*1f90*/  UPRMT UR7, URZ, 0x5410, UR24 ;  /* 0x00005410ff077896 */ /* 0x000fe40008000018 */
[----:B------:R-:W-:Y:S02]  /*1fa0*/  UIADD3 UR8, UPT, UPT, UR13, 0x2c400, UR8 ;  /* 0x0002c4000d087890 */ /* 0x000fe4000fffe008 */
[----:B------:R-:W-:Y:S01]  /*1fb0*/  UIADD3.X UR5, UPT, UPT, URZ, UR27, URZ, UP0, !UPT ;  /* 0x0000001bff057290 */ /* 0x000fe200087fe4ff */
[----:B------:R-:W-:Y:S01]  /*1fc0*/  UMOV UR18, 0x0 ;  /* 0x0000000000127882 */ /* 0x000fe20000000000 */
[----:B------:R-:W-:Y:S01]  /*1fd0*/  UMOV UR19, 0x10000000 ;  /* 0x1000000000137882 */ /* 0x000fe20000000000 */
[----:B------:R-:W-:Y:S01]  /*1fe0*/  UMOV UR10, UR34 ;  /* 0x00000022000a7c82 */ /* 0x000fe20008000000 */
[----:B------:R-:W-:Y:S01]  /*1ff0*/  UMOV UR12, UR36 ;  /* 0x00000024000c7c82 */ /* 0x000fe20008000000 */
[----:B------:R-:W-:Y:S01]  /*2000*/  UMOV UR9, UR33 ;  /* 0x0000002100097c82 */ /* 0x000fe20008000000 */
[----:B------:R1:W-:Y:S03]  /*2010*/  UTMALDG.3D.MULTICAST.2CTA [UR32], [UR14], UR7, desc[UR18] ;  /* 0x000012200e0073b4 */ /* 0x0003e60008211807 */
[----:B------:R2:W-:Y:S01]  /*2020*/  UTMALDG.3D.2CTA [UR8], [UR4], desc[UR18] ;  /* 0x00001208040075b4 */ /* 0x0005e20008211000 */
[----:B-1----:R-:W-:Y:S01]  /*2030*/  UIADD3 UR34, UPT, UPT, UR34, 0x20, URZ ;  /* 0x0000002022227890 */ /* 0x002fe2000fffe0ff */
[----:B------:R-:W-:Y:S01]  /*2040*/  UMOV UR7, UR29 ;  /* 0x0000001d00077c82 */ /* 0x000fe20008000000 */
[----:B--2---:R-:W-:Y:S01]  /*2050*/  UMOV UR4, UR6 ;  /* 0x0000000600047c82 */ /* 0x004fe20008000000 */
[----:B------:R-:W-:Y:S09]  /*2060*/  BRA.U UP2, `(.L_x_32) ;  /* 0xfffffffd02447547 */ /* 0x000ff2000b83ffff */
.L_x_26:
[----:B------:R-:W-:Y:S01]  /*2070*/  ULEA UR4, UR6, UR13, 0x3 ;  /* 0x0000000d06047291 */ /* 0x000fe2000f8e18ff */
[----:B-1-3--:R-:W-:Y:S01]  /*2080*/  SHF.L.U32 R0, R12, 0x1f, RZ ;  /* 0x0000001f0c007819 */ /* 0x00afe200000006ff */
[----:B------:R-:W-:Y:S01]  /*2090*/  @!P1 SYNCS.ARRIVE.TRANS64.A1T0 RZ, [UR13+0xd8], RZ ;  /* 0x0000d8ffffff99a7 */ /* 0x000fe2000810000d */
[----:B------:R-:W-:-:S06]  /*20a0*/  UISETP.GT.AND UP0, UPT, UR41, UR40, UPT ;  /* 0x000000282900728c */ /* 0x000fcc000bf04270 */
[----:B--2-4-:R1:W2:Y:S03]  /*20b0*/  SYNCS.PHASECHK.TRANS64.TRYWAIT P0, [UR4+0x48], R0 ;  /* 0x00004800ff0075a7 */ /* 0x0142a60008001104 */
[----:B------:R-:W-:Y:S05]  /*20c0*/  BRA.U !UP0, `(.L_x_33) ;  /* 0x0000000108c07547 */ /* 0x000fea000b800000 */
[----:B------:R-:W-:Y:S01]  /*20d0*/  UIADD3 UR25, UPT, UPT, UR44, UR7, URZ ;  /* 0x000000072c197290 */ /* 0x000fe2000fffe0ff */
[----:B------:R-:W-:-:S11]  /*20e0*/  UMOV UR4, UR6 ;  /* 0x0000000600047c82 */ /* 0x000fd60008000000 */
.L_x_39:
[----:B------:R-:W-:Y:S01]  /*20f0*/  ULEA UR17, UR4, UR13, 0x3 ;  /* 0x0000000d04117291 */ /* 0x000fe2000f8e18ff */
[----:B--2---:R-:W-:Y:S01]  /*2100*/  @P3 MOV R2, 0xa000 ;  /* 0x0000a00000023802 */ /* 0x004fe20000000f00 */
[----:B--2-4-:R-:W-:Y:S10]  /*2110*/  @P0 BRA `(.L_x_34) ;  /* 0x00000000000c0947 */ /* 0x014ff40003800000 */
[----:B------:R-:W-:-:S04]  /*2120*/  SHF.L.U32 R3, R12, 0x1f, RZ ;  /* 0x0000001f0c037819 */ /* 0x000fc800000006ff */
[----:B------:R-:W2:Y:S02]  /*2130*/  SYNCS.PHASECHK.TRANS64.TRYWAIT P0, [UR17+0x48], R3 ;  /* 0x00004803ff0075a7 */ /* 0x000ea40008001111 */
[----:B--2---:R-:W-:Y:S05]  /*2140*/  @!P0 BRA `(.L_x_35) ;  /* 0x0000007000888947 */ /* 0x004fea0003800000 */
.L_x_34:
[----:B------:R2:W-:Y:S01]  /*2150*/  @P3 SYNCS.ARRIVE.TRANS64 RZ, [UR17], R2 ;  /* 0x00000002ffff39a7 */ /* 0x0005e20008000011 */
[----:B------:R-:W-:-:S04]  /*2160*/  ULOP3.LUT UR5, UR21, 0x2, URZ, 0xfc, !UPT ;  /* 0x0000000215057892 */ /* 0x000fc8000f8efcff */
[----:B------:R-:W-:-:S09]  /*2170*/  UISETP.NE.AND UP0, UPT, UR5, 0x2, UPT ;  /* 0x000000020500788c */ /* 0x000fd2000bf05270 */
[----:B------:R-:W-:Y:S05]  /*2180*/  BRA.U UP0, `(.L_x_36) ;  /* 0x0000000100047547 */ /* 0x000fea000b800000 */
[----:B------:R-:W-:Y:S05]  /*2190*/  BPT.TRAP 0x1 ;  /* 0x000000040000795c */ /* 0x000fea0000300000 */
.L_x_36:
[----:B------:R-:W-:Y:S04]  /*21a0*/  BSSY.RECONVERGENT B0, `(.L_x_37) ;  /* 0x0000003000007945 */ /* 0x000fe80003800200 */
[----:B------:R-:W-:Y:S05]  /*21b0*/  @!P2 BRA `(.L_x_38) ;  /* 0x000000000004a947 */ /* 0x000fea0003800000 */
[----:B------:R-:W-:Y:S05]  /*21c0*/  BPT.TRAP 0x1 ;  /* 0x000000040000795c */ /* 0x000fea0000300000 */
.L_x_38:
[----:B------:R-:W-:Y:S05]  /*21d0*/  BSYNC.RECONVERGENT B0 ;  /* 0x0000000000007941 */ /* 0x000fea0003800200 */
.L_x_37:
[----:B------:R-:W-:Y:S02]  /*21e0*/  UIADD3 UR5, UPT, UPT, UR4, 0x1, URZ ;  /* 0x0000000104057890 */ /* 0x000fe4000fffe0ff */
[----:B------:R-:W-:Y:S02]  /*21f0*/  UIADD3 UR14, UP1, UPT, UR26, 0x80, URZ ;  /* 0x000000801a0e7890 */ /* 0x000fe4000ff3e0ff */
[----:B------:R-:W-:Y:S02]  /*2200*/  UISETP.NE.AND UP0, UPT, UR5, 0x9, UPT ;  /* 0x000000090500788c */ /* 0x000fe4000bf05270 */
[----:B------:R-:W-:Y:S02]  /*2210*/  ULEA UR16, UR4, UR30, 0xe ;  /* 0x0000001e04107291 */ /* 0x000fe4000f8e70ff */
[----:B------:R-:W-:Y:S02]  /*2220*/  USEL UR8, URZ, 0x1, UP0 ;  /* 0x00000001ff087887 */ /* 0x000fe40008000000 */
[----:B------:R-:W-:-:S02]  /*2230*/  USEL UR6, UR5, URZ, UP0 ;  /* 0x000000ff05067287 */ /* 0x000fc40008000000 */
[----:B------:R-:W-:Y:S02]  /*2240*/  UIADD3 UR22, UP0, UPT, UR26, 0x180, URZ ;  /* 0x000001801a167890 */ /* 0x000fe4000ff1e0ff */
[----:B------:R-:W-:Y:S01]  /*2250*/  LOP3.LUT R12, R12, UR8, RZ, 0x3c, !PT ;  /* 0x000000080c0c7c12 */ /* 0x000fe2000f8e3cff */
[----:B------:R-:W-:Y:S02]  /*2260*/  ULEA UR8, UR4, UR13, 0xc ;  /* 0x0000000d04087291 */ /* 0x000fe4000f8e60ff */
[----:B------:R-:W-:Y:S01]  /*2270*/  ULEA UR5, UR6, UR13, 0x3 ;  /* 0x0000000d06057291 */ /* 0x000fe2000f8e18ff */
[----:B-1----:R-:W-:Y:S01]  /*2280*/  SHF.L.U32 R0, R12, 0x1f, RZ ;  /* 0x0000001f0c007819 */ /* 0x002fe200000006ff */
[----:B------:R-:W-:Y:S02]  /*2290*/  USHF.L.U32 UR18, UR7, 0x5, URZ ;  /* 0x0000000507127899 */ /* 0x000fe400080006ff */
[----:B------:R-:W-:Y:S02]  /*22a0*/  ULOP3.LUT UR17, UR17, 0xfefffff8, URZ, 0xc0, !UPT ;  /* 0xfefffff811117892 */ /* 0x000fe4000f8ec0ff */
[----:B------:R-:W-:-:S02]  /*22b0*/  UIADD3.X UR15, UPT, UPT, URZ, UR27, URZ, UP1, !UPT ;  /* 0x0000001bff0f7290 */ /* 0x000fc40008ffe4ff */
[----:B------:R-:W-:Y:S01]  /*22c0*/  UPRMT UR4, URZ, 0x5410, UR24 ;  /* 0x00005410ff047896 */ /* 0x000fe20008000018 */
[----:B------:R3:W4:Y:S01]  /*22d0*/  SYNCS.PHASECHK.TRANS64.TRYWAIT P0, [UR5+0x48], R0 ;  /* 0x00004800ff0075a7 */ /* 0x0007220008001105 */
[----:B------:R-:W-:Y:S02]  /*22e0*/  UIADD3 UR8, UPT, UPT, UR8, 0x2c400, URZ ;  /* 0x0002c40008087890 */ /* 0x000fe4000fffe0ff */
[----:B------:R-:W-:Y:S01]  /*22f0*/  UIADD3.X UR23, UPT, UPT, URZ, UR27, URZ, UP0, !UPT ;  /* 0x0000001bff177290 */ /* 0x000fe200087fe4ff */
[----:B------:R-:W-:Y:S01]  /*2300*/  UMOV UR32, 0x0 ;  /* 0x0000000000207882 */ /* 0x000fe20000000000 */
[----:B------:R-:W-:Y:S01]  /*2310*/  UMOV UR33, 0x10000000 ;  /* 0x1000000000217882 */ /* 0x000fe20000000000 */
[----:B------:R-:W-:Y:S01]  /*2320*/  UMOV UR19, UR35 ;  /* 0x0000002300137c82 */ /* 0x000fe20008000000 */
[----:B------:R-:W-:Y:S01]  /*2330*/  UMOV UR20, UR36 ;  /* 0x0000002400147c82 */ /* 0x000fe20008000000 */
[----:B------:R-:W-:Y:S01]  /*2340*/  UMOV UR12, UR36 ;  /* 0x00000024000c7c82 */ /* 0x000fe20008000000 */
[----:B------:R-:W-:Y:S01]  /*2350*/  UMOV UR9, UR17 ;  /* 0x0000001100097c82 */ /* 0x000fe20008000000 */
[----:B------:R-:W-:Y:S01]  /*2360*/  UMOV UR10, UR18 ;  /* 0x00000012000a7c82 */ /* 0x000fe20008000000 */
[----:B------:R1:W-:Y:S01]  /*2370*/  UTMALDG.3D.MULTICAST.2CTA [UR16], [UR14], UR4, desc[UR32] ;  /* 0x000020100e0073b4 */ /* 0x0003e20008211804 */
[----:B------:R-:W-:-:S04]  /*2380*/  UIADD3 UR7, UPT, UPT, UR7, 0x1, URZ ;  /* 0x0000000107077890 */ /* 0x000fc8000fffe0ff */
[----:B------:R-:W-:Y:S01]  /*2390*/  UISETP.NE.AND UP0, UPT, UR7, UR25, UPT ;  /* 0x000000190700728c */ /* 0x000fe2000bf05270 */
[----:B------:R3:W-:Y:S01]  /*23a0*/  UTMALDG.3D.2CTA [UR8], [UR22], desc[UR32] ;  /* 0x00002008160075b4 */ /* 0x0007e20008211000 */
[----:B-1----:R-:W-:-:S07]  /*23b0*/  UMOV UR4, UR6 ;  /* 0x0000000600047c82 */ /* 0x002fce0008000000 */
[----:B---3--:R-:W-:Y:S05]  /*23c0*/  BRA.U UP0, `(.L_x_39) ;  /* 0xfffffffd00487547 */ /* 0x008fea000b83ffff */
.L_x_33:
[C---:B------:R-:W-:Y:S01]  /*23d0*/  LEA R3, R11.reuse, UR13, 0x3 ;  /* 0x0000000d0b037c11 */ /* 0x040fe2000f8e18ff */
[----:B------:R-:W-:Y:S01]  /*23e0*/  NOP ;  /* 0x0000000000007918 */ /* 0x000fe20000000000 */
[----:B-1----:R-:W-:Y:S02]  /*23f0*/  SHF.L.U32 R0, R10, 0x1f, RZ ;  /* 0x0000001f0a007819 */ /* 0x002fe400000006ff */
[----:B------:R-:W-:Y:S02]  /*2400*/  LEA R4, R11, UR13, 0x4 ;  /* 0x0000000d0b047c11 */ /* 0x000fe4000f8e20ff */
[----:B--2-4-:R-:W1:Y:S02]  /*2410*/  SYNCS.PHASECHK.TRANS64.TRYWAIT P0, [R3+URZ+0xe0], R0 ;  /* 0x0000e000030075a7 */ /* 0x014e6400080011ff */
[----:B-1----:R-:W-:Y:S05]  /*2420*/  @!P0 BRA `(.L_x_40) ;  /* 0x0000006c00e88947 */ /* 0x002fea0003800000 */
.L_x_158:
[----:B------:R-:W2:Y:S01]  /*2430*/  LDS.128 R4, [R4+0x170] ;  /* 0x0001700004047984 */ /* 0x000ea20000000c00 */
[----:B------:R-:W-:Y:S01]  /*2440*/  UISETP.GE.AND UP0, UPT, UR42, 0x1, UPT ;  /* 0x000000012a00788c */ /* 0x000fe2000bf06270 */
[----:B------:R-:W-:Y:S01]  /*2450*/  @!PT LDS RZ, [RZ] ;  /* 0x00000000fffff984 */ /* 0x000fe20000000800 */
[----:B------:R-:W-:Y:S01]  /*2460*/  @!PT LDS RZ, [RZ] ;  /* 0x00000000fffff984 */ /* 0x000fe20000000800 */
[----:B------:R-:W-:Y:S01]  /*2470*/  @!PT LDS RZ, [RZ] ;  /* 0x00000000fffff984 */ /* 0x000fe20000000800 */
[----:B------:R-:W-:Y:S01]  /*2480*/  @!PT LDS RZ, [RZ] ;  /* 0x00000000fffff984 */ /* 0x000fe20000000800 */
[----:B------:R3:W-:Y:S06]  /*2490*/  MEMBAR.ALL.CTA ;  /* 0x0000000000007992 */ /* 0x0007ec0000008000 */
[----:B---3--:R-:W3:Y:S01]  /*24a0*/  FENCE.VIEW.ASYNC.S ;  /* 0x00000000000073c6 */ /* 0x008ee20000000000 */
[----:B--2---:R-:W-:-:S13]  /*24b0*/  LOP3.LUT P0, RZ, R6, 0x1, RZ, 0xc0, !PT ;  /* 0x0000000106ff7812 */ /* 0x004fda000780c0ff */
[----:B---3--:R-:W-:Y:S01]  /*24c0*/  VOTEU.ANY UP1, P0 ;  /* 0x0000000000ff7886 */ /* 0x008fe20000020100 */
[----:B------:R-:W-:-:S13]  /*24d0*/  PLOP3.LUT P0, PT, PT, PT, UP1, 0x80, 0x8 ;  /* 0x000000000008781c */ /* 0x000fda0003f0f018 */
[----:B-1----:R-:W-:Y:S02]  /*24e0*/  @P0 LOP3.LUT R0, R5, 0xffff, RZ, 0xc0, !PT ;  /* 0x0000ffff05000812 */ /* 0x002fe400078ec0ff */
[----:B------:R-:W-:Y:S02]  /*24f0*/  @P0 MOV R2, R4 ;  /* 0x0000000400020202 */ /* 0x000fe40000000f00 */
[----:B------:R-:W-:Y:S01]  /*2500*/  @P0 R2UR UR5, R0 ;  /* 0x00000000000502ca */ /* 0x000fe200000e0000 */
[----:B------:R-:W-:Y:S01]  /*2510*/  VIADD R0, R3, 0xf0 ;  /* 0x000000f003007836 */ /* 0x000fe20000000000 */
[----:B------:R-:W-:Y:S02]  /*2520*/  @P0 SHF.R.U32.HI R4, RZ, 0x10, R5 ;  /* 0x00000010ff040819 */ /* 0x000fe40000011605 */
[----:B------:R-:W-:Y:S02]  /*2530*/  @P0 R2UR UR7, R2 ;  /* 0x00000000020702ca */ /* 0x000fe400000e0000 */
[----:B------:R-:W-:-:S02]  /*2540*/  PRMT R0, RZ, 0x654, R0 ;  /* 0x00000654ff007816 */ /* 0x000fc40000000000 */
[----:B------:R-:W-:Y:S02]  /*2550*/  @P0 R2UR UR4, R4 ;  /* 0x00000000040402ca */ /* 0x000fe400000e0000 */
[----:B------:R1:W-:Y:S03]  /*2560*/  SYNCS.ARRIVE.TRANS64.RED.A1T0 RZ, [R0+URZ], RZ ;  /* 0x000000ff00ff79a7 */ /* 0x0003e600081004ff */
[----:B------:R-:W-:-:S04]  /*2570*/  @UP1 UMOV UR31, UR5 ;  /* 0x00000005001f1c82 */ /* 0x000fc80008000000 */
[----:B------:R-:W-:-:S04]  /*2580*/  @UP1 UMOV UR37, UR7 ;  /* 0x0000000700251c82 */ /* 0x000fc80008000000 */
[----:B------:R-:W-:Y:S01]  /*2590*/  @UP1 UMOV UR36, UR4 ;  /* 0x0000000400241c82 */ /* 0x000fe20008000000 */
[----:B------:R-:W-:Y:S05]  /*25a0*/  BRA.U !UP0, `(.L_x_41) ;  /* 0x0000000108d47547 */ /* 0x000fea000b800000 */
[----:B------:R-:W2:Y:S01]  /*25b0*/  LDCU.128 UR16, c[0x0][0xb10] ;  /* 0x00016200ff1077ac */ /* 0x000ea20008000c00 */
[----:B------:R-:W3:Y:S01]  /*25c0*/  LDCU UR12, c[0x0][0xb20] ;  /* 0x00016400ff0c77ac */ /* 0x000ee20008000800 */
[----:B------:R-:W4:Y:S01]  /*25d0*/  LDCU UR20, c[0x0][0xb0c] ;  /* 0x00016180ff1477ac */ /* 0x000f220008000800 */
[----:B------:R-:W1:Y:S01]  /*25e0*/  LDCU.64 UR8, c[0x0][0xb28] ;  /* 0x00016500ff0877ac */ /* 0x000e620008000a00 */
[----:B------:R-:W-:Y:S02]  /*25f0*/  UISETP.NE.AND UP3, UPT, UR42, 0x1, UPT ;  /* 0x000000012a00788c */ /* 0x000fe4000bf65270 */
[----:B--2---:R-:W-:Y:S02]  /*2600*/  UIMAD.WIDE.U32 UR10, UR38, UR19, URZ ;  /* 0x00000013260a72a5 */ /* 0x004fe4000f8e00ff */
[----:B------:R-:W-:Y:S02]  /*2610*/  UIMAD.WIDE.U32 UR4, UR39, UR16, URZ ;  /* 0x00000010270472a5 */ /* 0x000fe4000f8e00ff */
[----:B------:R-:W-:-:S02]  /*2620*/  UISETP.NE.AND UP0, UPT, UR18, 0x1, UPT ;  /* 0x000000011200788c */ /* 0x000fc4000bf05270 */
[----:B------:R-:W-:Y:S01]  /*2630*/  UIMAD.WIDE.U32 UR22, UR31, UR19, URZ ;  /* 0x000000131f1672a5 */ /* 0x000fe2000f8e00ff */
[----:B------:R-:W-:Y:S02]  /*2640*/  UMOV UR10, UR11 ;  /* 0x0000000b000a7c82 */ /* 0x000fe40008000000 */
[----:B------:R-:W-:Y:S01]  /*2650*/  UMOV UR4, UR5 ;  /* 0x0000000500047c82 */ /* 0x000fe20008000000 */
[----:B---3--:R-:W-:Y:S02]  /*2660*/  USHF.R.U32.HI UR10, URZ, UR12, UR10 ;  /* 0x0000000cff0a7299 */ /* 0x008fe4000801160a */
[----:B----4-:R-:W-:Y:S02]  /*2670*/  UISETP.NE.AND UP2, UPT, UR20, 0x1, UPT ;  /* 0x000000011400788c */ /* 0x010fe4000bf45270 */
[----:B------:R-:W-:Y:S02]  /*2680*/  USHF.R.U32.HI UR4, URZ, UR17, UR4 ;  /* 0x00000011ff047299 */ /* 0x000fe40008011604 */
[----:B------:R-:W-:-:S02]  /*2690*/  USEL UR5, UR38, UR10, !UP0 ;  /* 0x0000000a26057287 */ /* 0x000fc4000c000000 */
[----:B------:R-:W-:Y:S02]  /*26a0*/  USEL UR7, UR39, UR4, !UP2 ;  /* 0x0000000427077287 */ /* 0x000fe4000d000000 */
[----:B-1----:R-:W-:Y:S01]  /*26b0*/  UIMAD.WIDE.U32 UR10, UR5, UR8, URZ ;  /* 0x00000008050a72a5 */ /* 0x002fe2000f8e00ff */
[----:B------:R-:W-:Y:S01]  /*26c0*/  UMOV UR4, UR23 ;  /* 0x0000001700047c82 */ /* 0x000fe20008000000 */
[----:B------:R-:W-:Y:S02]  /*26d0*/  UIMAD.WIDE.U32 UR14, UR37, UR16, URZ ;  /* 0x00000010250e72a5 */ /* 0x000fe4000f8e00ff */
[----:B------:R-:W-:-:S03]  /*26e0*/  UIMAD.WIDE.U32 UR22, UR7, UR8, URZ ;  /* 0x00000008071672a5 */ /* 0x000fc6000f8e00ff */
[----:B------:R-:W-:Y:S01]  /*26f0*/  UMOV UR10, UR11 ;  /* 0x0000000b000a7c82 */ /* 0x000fe20008000000 */
[----:B------:R-:W-:Y:S02]  /*2700*/  USHF.R.U32.HI UR4, URZ, UR12, UR4 ;  /* 0x0000000cff047299 */ /* 0x000fe40008011604 */
[----:B------:R-:W-:Y:S01]  /*2710*/  @UP3 USHF.R.U32.HI UR5, URZ, UR9, UR10 ;  /* 0x00000009ff053299 */ /* 0x000fe2000801160a */
[----:B------:R-:W-:Y:S01]  /*2720*/  UMOV UR14, UR15 ;  /* 0x0000000f000e7c82 */ /* 0x000fe20008000000 */
[----:B------:R-:W-:Y:S01]  /*2730*/  UMOV UR22, UR23 ;  /* 0x0000001700167c82 */ /* 0x000fe20008000000 */
[----:B------:R-:W-:Y:S02]  /*2740*/  USHF.R.U32.HI UR17, URZ, UR17, UR14 ;  /* 0x00000011ff117299 */ /* 0x000fe4000801160e */
[----:B------:R-:W-:Y:S02]  /*2750*/  USEL UR4, UR31, UR4, !UP0 ;  /* 0x000000041f047287 */ /* 0x000fe4000c000000 */
[----:B------:R-:W-:-:S02]  /*2760*/  @UP3 USHF.R.U32.HI UR7, URZ, UR9, UR22 ;  /* 0x00000009ff073299 */ /* 0x000fc40008011616 */
[----:B------:R-:W-:Y:S02]  /*2770*/  UIMAD UR10, UR42, UR5, URZ ;  /* 0x000000052a0a72a4 */ /* 0x000fe4000f8e02ff */
[----:B------:R-:W-:Y:S02]  /*2780*/  USEL UR5, UR37, UR17, !UP2 ;  /* 0x0000001125057287 */ /* 0x000fe4000d000000 */
[----:B------:R-:W-:Y:S02]  /*2790*/  UIMAD UR12, UR42, UR7, URZ ;  /* 0x000000072a0c72a4 */ /* 0x000fe4000f8e02ff */
[----:B------:R-:W-:Y:S02]  /*27a0*/  UISETP.GE.AND UP0, UPT, UR4, UR10, UPT ;  /* 0x0000000a0400728c */ /* 0x000fe4000bf06270 */
[----:B------:R-:W-:Y:S02]  /*27b0*/  UIMAD.WIDE.U32 UR10, UR4, UR8, URZ ;  /* 0x00000008040a72a5 */ /* 0x000fe4000f8e00ff */
[----:B------:R-:W-:-:S02]  /*27c0*/  UISETP.GE.OR UP0, UPT, UR5, UR12, UP0 ;  /* 0x0000000c0500728c */ /* 0x000fc40008706670 */
        /* <DEDUP_REMOVED lines=19> */
.L_x_41:
[----:B------:R-:W2:Y:S02]  /*2900*/  LDCU UR4, c[0x0][0xb30] ;  /* 0x00016600ff0477ac */ /* 0x000ea40008000800 */
[----:B--2---:R-:W-:-:S09]  /*2910*/  UISETP.NE.AND UP0, UPT, UR4, 0x1, UPT ;  /* 0x000000010400788c */ /* 0x004fd2000bf05270 */
        /* <DEDUP_REMOVED lines=14> */
[----:B------:R-:W-:Y:S02]  /*2a00*/  UIADD3 UR7, UPT, UPT, UR5, -UR4, URZ ;  /* 0x8000000405077290 */ /* 0x000fe4000fffe0ff */
[----:B------:R-:W-:Y:S02]  /*2a10*/  UIADD3 UR4, UPT, UPT, -UR5, UR4, URZ ;  /* 0x0000000405047290 */ /* 0x000fe4000fffe1ff */
[----:B------:R-:W-:Y:S02]  /*2a20*/  UIMAD UR31, UR7, UR18, UR31 ;  /* 0x00000012071f72a4 */ /* 0x000fe4000f8e021f */
[----:B------:R-:W-:-:S12]  /*2a30*/  UIMAD UR37, UR4, UR10, UR37 ;  /* 0x0000000a042572a4 */ /* 0x000fd8000f8e0225 */
.L_x_42:
[----:B------:R-:W-:Y:S01]  /*2a40*/  VIADD R11, R11, 0x1 ;  /* 0x000000010b0b7836 */ /* 0x000fe20000000000 */
[----:B------:R-:W-:Y:S02]  /*2a50*/  R2UR UR5, R59 ;  /* 0x000000003b0572ca */ /* 0x000fe400000e0000 */
[----:B------:R-:W-:Y:S02]  /*2a60*/  R2UR UR4, R58 ;  /* 0x000000003a0472ca */ /* 0x000fe400000e0000 */
[C---:B------:R-:W-:Y:S02]  /*2a70*/  ISETP.NE.AND P0, PT, R11.reuse, 0x2, PT ;  /* 0x000000020b00780c */ /* 0x040fe40003f05270 */
[----:B------:R-:W-:Y:S02]  /*2a80*/  PLOP3.LUT P1, PT, PT, PT, PT, 0x80, 0x8 ;  /* 0x000000000008781c */ /* 0x000fe40003f2f070 */
[----:B-1----:R-:W-:Y:S02]  /*2a90*/  SEL R0, RZ, 0x1, P0 ;  /* 0x00000001ff007807 */ /* 0x002fe40000000000 */
[----:B------:R-:W-:-:S02]  /*2aa0*/  SEL R11, R11, RZ, P0 ;  /* 0x000000ff0b0b7207 */ /* 0x000fc40000000000 */
[----:B------:R-:W-:Y:S01]  /*2ab0*/  LOP3.LUT R10, R10, R0, RZ, 0x3c, !PT ;  /* 0x000000000a0a7212 */ /* 0x000fe200078e3cff */
[----:B------:R-:W-:Y:S02]  /*2ac0*/  UIADD3 UR16, UPT, UPT, UR37, UR5, URZ ;  /* 0x0000000525107290 */ /* 0x000fe4000fffe0ff */
[----:B------:R-:W-:Y:S01]  /*2ad0*/  UIADD3 UR20, UPT, UPT, UR31, UR4, URZ ;  /* 0x000000041f147290 */ /* 0x000fe2000fffe0ff */
[----:B------:R-:W-:Y:S11]  /*2ae0*/  BRA.U UP1, `(.L_x_43) ;  /* 0xfffffff101387547 */ /* 0x000ff6000b83ffff */
[----:B------:R-:W-:Y:S01]  /*2af0*/  UIADD3 UR13, UPT, UPT, UR13, 0x48, URZ ;  /* 0x000000480d0d7890 */ /* 0x000fe2000fffe0ff */
[----:B------:R-:W-:-:S03]  /*2b00*/  SHF.L.U32 R2, R12, 0x1f, RZ ;  /* 0x0000001f0c027819 */ /* 0x000fc600000006ff */
[----:B------:R-:W-:-:S09]  /*2b10*/  ULEA UR4, UR6, UR13, 0x3 ;  /* 0x0000000d06047291 */ /* 0x000fd2000f8e18ff */
[----:B------:R-:W1:Y:S02]  /*2b20*/  SYNCS.PHASECHK.TRANS64.TRYWAIT P0, [UR4], R2 ;  /* 0x00000002ff0075a7 */ /* 0x000e640008001104 */
[----:B-1----:R-:W-:Y:S05]  /*2b30*/  @!P0 BRA `(.L_x_44) ;  /* 0x0000006800388947 */ /* 0x002fea0003800000 */
.L_x_160:
[----:B------:R-:W-:-:S04]  /*2b40*/  UIADD3 UR4, UPT, UPT, UR6, 0x1, URZ ;  /* 0x0000000106047890 */ /* 0x000fc8000fffe0ff */
[----:B------:R-:W-:-:S04]  /*2b50*/  UISETP.NE.AND UP0, UPT, UR4, 0x9, UPT ;  /* 0x000000090400788c */ /* 0x000fc8000bf05270 */
[----:B------:R-:W-:Y:S02]  /*2b60*/  USEL UR6, URZ, 0x1, UP0 ;  /* 0x00000001ff067887 */ /* 0x000fe40008000000 */
[----:B------:R-:W-:-:S04]  /*2b70*/  USEL UR4, UR4, URZ, UP0 ;  /* 0x000000ff04047287 */ /* 0x000fc80008000000 */
[----:B------:R-:W-:Y:S01]  /*2b80*/  ULEA UR5, UR4, UR13, 0x3 ;  /* 0x0000000d04057291 */ /* 0x000fe2000f8e18ff */
[----:B-1----:R-:W-:-:S04]  /*2b90*/  LOP3.LUT R2, R12, UR6, RZ, 0x3c, !PT ;  /* 0x000000060c027c12 */ /* 0x002fc8000f8e3cff */
[----:B------:R-:W-:-:S04]  /*2ba0*/  SHF.L.U32 R3, R2, 0x1f, RZ ;  /* 0x0000001f02037819 */ /* 0x000fc800000006ff */
[----:B------:R-:W1:Y:S02]  /*2bb0*/  SYNCS.PHASECHK.TRANS64.TRYWAIT P0, [UR5], R3 ;  /* 0x00000003ff0075a7 */ /* 0x000e640008001105 */
[----:B-1----:R-:W-:Y:S05]  /*2bc0*/  @!P0 BRA `(.L_x_45) ;  /* 0x00000068002c8947 */ /* 0x002fea0003800000 */
.L_x_162:
[----:B------:R-:W-:-:S04]  /*2bd0*/  UIADD3 UR4, UPT, UPT, UR4, 0x1, URZ ;  /* 0x0000000104047890 */ /* 0x000fc8000fffe0ff */
[----:B------:R-:W-:-:S04]  /*2be0*/  UISETP.NE.AND UP0, UPT, UR4, 0x9, UPT ;  /* 0x000000090400788c */ /* 0x000fc8000bf05270 */
[----:B------:R-:W-:Y:S02]  /*2bf0*/  USEL UR6, URZ, 0x1, UP0 ;  /* 0x00000001ff067887 */ /* 0x000fe40008000000 */
[----:B------:R-:W-:-:S04]  /*2c00*/  USEL UR4, UR4, URZ, UP0 ;  /* 0x000000ff04047287 */ /* 0x000fc80008000000 */
[----:B------:R-:W-:Y:S01]  /*2c10*/  ULEA UR5, UR4, UR13, 0x3 ;  /* 0x0000000d04057291 */ /* 0x000fe2000f8e18ff */
[----:B------:R-:W-:-:S04]  /*2c20*/  LOP3.LUT R2, R2, UR6, RZ, 0x3c, !PT ;  /* 0x0000000602027c12 */ /* 0x000fc8000f8e3cff */
[----:B-1----:R-:W-:-:S04]  /*2c30*/  SHF.L.U32 R3, R2, 0x1f, RZ ;  /* 0x0000001f02037819 */ /* 0x002fc800000006ff */
[----:B------:R-:W1:Y:S02]  /*2c40*/  SYNCS.PHASECHK.TRANS64.TRYWAIT P0, [UR5], R3 ;  /* 0x00000003ff0075a7 */ /* 0x000e640008001105 */
[----:B-1----:R-:W-:Y:S05]  /*2c50*/  @!P0 BRA `(.L_x_46) ;  /* 0x0000006800208947 */ /* 0x002fea0003800000 */
.L_x_164:
        /* <DEDUP_REMOVED lines=9> */
.L_x_166:
        /* <DEDUP_REMOVED lines=9> */
.L_x_168:
        /* <DEDUP_REMOVED lines=9> */
.L_x_170:
        /* <DEDUP_REMOVED lines=9> */
.L_x_172:
        /* <DEDUP_REMOVED lines=9> */
.L_x_174:
[----:B------:R-:W-:-:S04]  /*2f30*/  UIADD3 UR4, UPT, UPT, UR4, 0x1, URZ ;  /* 0x0000000104047890 */ /* 0x000fc8000fffe0ff */
[----:B------:R-:W-:-:S04]  /*2f40*/  UISETP.NE.AND UP0, UPT, UR4, 0x9, UPT ;  /* 0x000000090400788c */ /* 0x000fc8000bf05270 */
[----:B------:R-:W-:Y:S02]  /*2f50*/  USEL UR5, URZ, 0x1, UP0 ;  /* 0x00000001ff057887 */ /* 0x000fe40008000000 */
[----:B------:R-:W-:-:S04]  /*2f60*/  USEL UR4, UR4, URZ, UP0 ;  /* 0x000000ff04047287 */ /* 0x000fc80008000000 */
[----:B------:R-:W-:Y:S01]  /*2f70*/  ULEA UR4, UR4, UR13, 0x3 ;  /* 0x0000000d04047291 */ /* 0x000fe2000f8e18ff */
[----:B------:R-:W-:-:S04]  /*2f80*/  LOP3.LUT R2, R2, UR5, RZ, 0x3c, !PT ;  /* 0x0000000502027c12 */ /* 0x000fc8000f8e3cff */
[----:B------:R-:W-:Y:S01]  /*2f90*/  SHF.L.U32 R2, R2, 0x1f, RZ ;  /* 0x0000001f02027819 */ /* 0x000fe200000006ff */
[----:B-1----:R-:W-:-:S07]  /*2fa0*/  IMAD.U32 R0, RZ, RZ, UR4 ;  /* 0x00000004ff007e24 */ /* 0x002fce000f8e00ff */
.L_x_52:
[----:B-1----:R1:W2:Y:S02]  /*2fb0*/  SYNCS.PHASECHK.TRANS64.TRYWAIT P0, [R0+URZ], R2 ;  /* 0x00000002000075a7 */ /* 0x0022a400080011ff */
[----:B--2---:R-:W-:Y:S05]  /*2fc0*/  @!P0 NANOSLEEP.SYNCS 0x989680 ;  /* 0x009896800000895d */ /* 0x004fea0003900000 */
[----:B------:R-:W2:Y:S02]  /*2fd0*/  @!P0 SYNCS.PHASECHK.TRANS64 P0, [R0+URZ], R2 ;  /* 0x00000002000085a7 */ /* 0x000ea400080010ff */
[----:B--2---:R-:W-:Y:S05]  /*2fe0*/  @P0 EXIT ;  /* 0x000000000000094d */ /* 0x004fea0003800000 */
[----:B------:R-:W-:Y:S05]  /*2ff0*/  BRA `(.L_x_52) ;  /* 0xfffffffc00ec7947 */ /* 0x000fea000383ffff */
.L_x_23:
[----:B------:R-:W2:Y:S02]  /*3000*/  S2UR UR4, SR_CgaCtaId ;  /* 0x00000000000479c3 */ /* 0x000ea40000008800 */
[----:B--2---:R-:W-:-:S04]  /*3010*/  UISETP.NE.AND UP0, UPT, UR4, URZ, UPT ;  /* 0x000000ff0400728c */ /* 0x004fc8000bf05270 */
[----:B------:R-:W-:-:S09]  /*3020*/  UISETP.NE.OR UP0, UPT, UR21, 0x1, UP0 ;  /* 0x000000011500788c */ /* 0x000fd20008705670 */
[----:B------:R-:W-:Y:S05]  /*3030*/  BRA.U UP0, `(.L_x_53) ;  /* 0x00000005004c7547 */ /* 0x000fea000b800000 */
[----:B------:R-:W2:Y:S01]  /*3040*/  S2UR UR5, SR_CgaCtaId ;  /* 0x00000000000579c3 */ /* 0x000ea20000008800 */
[----:B------:R-:W-:Y:S01]  /*3050*/  UMOV UR4, 0x400 ;  /* 0x0000040000047882 */ /* 0x000fe20000000000 */
[----:B------:R-:W-:Y:S01]  /*3060*/  ISETP.GE.U32.AND P2, PT, R0, 0x8, PT ;  /* 0x000000080000780c */ /* 0x000fe20003f46070 */
[----:B------:R-:W-:Y:S01]  /*3070*/  IMAD.MOV.U32 R12, RZ, RZ, 0x1 ;  /* 0x00000001ff0c7424 */ /* 0x000fe200078e00ff */
[----:B------:R-:W-:Y:S02]  /*3080*/  CS2R R10, SRZ ;  /* 0x00000000000a7805 */ /* 0x000fe4000001ff00 */
[----:B------:R-:W-:Y:S01]  /*3090*/  CS2R R8, SRZ ;  /* 0x0000000000087805 */ /* 0x000fe2000001ff00 */
[----:B--2---:R-:W-:-:S03]  /*30a0*/  ULEA UR6, UR5, UR4, 0x18 ;  /* 0x0000000405067291 */ /* 0x004fc6000f8ec0ff */
[----:B------:R-:W-:-:S09]  /*30b0*/  UMOV UR5, URZ ;  /* 0x000000ff00057c82 */ /* 0x000fd20008000000 */
.L_x_57:
[----:B------:R-:W-:Y:S02]  /*30c0*/  LEA R2, R8, UR6, 0x3 ;  /* 0x0000000608027c11 */ /* 0x000fe4000f8e18ff */
[----:B------:R-:W-:-:S03]  /*30d0*/  SHF.L.U32 R4, R9, 0x1f, RZ ;  /* 0x0000001f09047819 */ /* 0x000fc600000006ff */
[----:B------:R-:W-:Y:S01]  /*30e0*/  VIADD R5, R2, 0x150 ;  /* 0x0000015002057836 */ /* 0x000fe20000000000 */
[----:B------:R-:W2:Y:S02]  /*30f0*/  SYNCS.PHASECHK.TRANS64.TRYWAIT P0, [R2+URZ+0x140], R4 ;  /* 0x00014004020075a7 */ /* 0x000ea400080011ff */
[----:B--2---:R-:W-:Y:S05]  /*3100*/  @!P0 BRA `(.L_x_54) ;  /* 0x0000006400848947 */ /* 0x004fea0003800000 */
.L_x_175:
[----:B------:R-:W-:Y:S01]  /*3110*/  ULEA UR4, UR5, UR6, 0x3 ;  /* 0x0000000605047291 */ /* 0x000fe2000f8e18ff */
[----:B--2---:R-:W-:Y:S01]  /*3120*/  PRMT R2, RZ, 0x654, R5 ;  /* 0x00000654ff027816 */ /* 0x004fe20000000005 */
[----:B------:R-:W-:Y:S01]  /*3130*/  @!P2 IMAD.MOV.U32 R4, RZ, RZ, 0x10 ;  /* 0x00000010ff04a424 */ /* 0x000fe200078e00ff */
[----:B------:R-:W-:Y:S01]  /*3140*/  SHF.L.U32 R5, R12, 0x1f, RZ ;  /* 0x0000001f0c057819 */ /* 0x000fe200000006ff */
[----:B------:R-:W-:Y:S01]  /*3150*/  UIADD3 UR7, UPT, UPT, UR4, 0xe0, URZ ;  /* 0x000000e004077890 */ /* 0x000fe2000fffe0ff */
[----:B------:R2:W-:Y:S05]  /*3160*/  SYNCS.ARRIVE.TRANS64.RED.A1T0 RZ, [R2+URZ], RZ ;  /* 0x000000ff02ff79a7 */ /* 0x0005ea00081004ff */
[----:B------:R-:W-:Y:S01]  /*3170*/  IMAD.U32 R6, RZ, RZ, UR7 ;  /* 0x00000007ff067e24 */ /* 0x000fe2000f8e00ff */
[----:B------:R-:W3:Y:S04]  /*3180*/  SYNCS.PHASECHK.TRANS64.TRYWAIT P0, [UR4+0xf0], R5 ;  /* 0x0000f005ff0075a7 */ /* 0x000ee80008001104 */
[----:B------:R-:W-:Y:S01]  /*3190*/  PRMT R6, R0, 0x654, R6 ;  /* 0x0000065400067816 */ /* 0x000fe20000000006 */
[----:B--23--:R-:W-:Y:S06]  /*31a0*/  @!P0 BRA `(.L_x_55) ;  /* 0x0000006400708947 */ /* 0x00cfec0003800000 */
.L_x_177:
[----:B------:R-:W-:Y:S01]  /*31b0*/  ULEA UR8, UR5, UR6, 0x4 ;  /* 0x0000000605087291 */ /* 0x000fe2000f8e20ff */
[----:B------:R-:W-:Y:S01]  /*31c0*/  SEL R3, R6, R3, !P2 ;  /* 0x0000000306037207 */ /* 0x000fe20005000000 */
[----:B------:R-:W-:Y:S01]  /*31d0*/  UIADD3 UR9, UPT, UPT, UR4, 0xe0, URZ ;  /* 0x000000e004097890 */ /* 0x000fe2000fffe0ff */
[----:B--2---:R-:W-:Y:S01]  /*31e0*/  LEA R2, R11, UR6, 0x3 ;  /* 0x000000060b027c11 */ /* 0x004fe2000f8e18ff */
[----:B------:R-:W-:Y:S01]  /*31f0*/  UIADD3 UR8, UPT, UPT, UR8, 0x170, URZ ;  /* 0x0000017008087890 */ /* 0x000fe2000fffe0ff */
[----:B------:R2:W-:Y:S01]  /*3200*/  @!P2 SYNCS.ARRIVE.TRANS64.RED RZ, [R3+URZ], R4 ;  /* 0x0000000403ffa9a7 */ /* 0x0005e200080004ff */
[----:B------:R-:W-:Y:S01]  /*3210*/  UIADD3 UR4, UPT, UPT, UR5, 0x1, URZ ;  /* 0x0000000105047890 */ /* 0x000fe2000fffe0ff */
[----:B------:R-:W-:-:S03]  /*3220*/  VIADD R8, R8, 0x1 ;  /* 0x0000000108087836 */ /* 0x000fc60000000000 */
[----:B------:R-:W-:Y:S02]  /*3230*/  UISETP.NE.AND UP0, UPT, UR4, 0x2, UPT ;  /* 0x000000020400788c */ /* 0x000fe4000bf05270 */
[----:B------:R-:W-:Y:S01]  /*3240*/  ISETP.NE.AND P0, PT, R8, 0x2, PT ;  /* 0x000000020800780c */ /* 0x000fe20003f05270 */
[----:B------:R-:W-:Y:S06]  /*3250*/  UGETNEXTWORKID.BROADCAST [UR8], [UR9] ;  /* 0x00000000080073ca */ /* 0x000fec0008000100 */
[----:B------:R-:W-:Y:S02]  /*3260*/  USEL UR7, URZ, 0x1, UP0 ;  /* 0x00000001ff077887 */ /* 0x000fe40008000000 */
[----:B------:R-:W-:-:S04]  /*3270*/  USEL UR5, UR4, URZ, UP0 ;  /* 0x000000ff04057287 */ /* 0x000fc80008000000 */
[----:B------:R-:W-:Y:S02]  /*3280*/  LOP3.LUT R12, R12, UR7, RZ, 0x3c, !PT ;  /* 0x000000070c0c7c12 */ /* 0x000fe4000f8e3cff */
[----:B--2---:R-:W-:-:S04]  /*3290*/  SHF.L.U32 R4, R10, 0x1f, RZ ;  /* 0x0000001f0a047819 */ /* 0x004fc800000006ff */
[----:B------:R-:W2:Y:S02]  /*32a0*/  SYNCS.PHASECHK.TRANS64.TRYWAIT P1, [R2+URZ+0xe0], R4 ;  /* 0x0000e004020075a7 */ /* 0x000ea400080211ff */
[----:B--2---:R-:W-:Y:S05]  /*32b0*/  @!P1 BRA `(.L_x_56) ;  /* 0x0000006400449947 */ /* 0x004fea0003800000 */
.L_x_178:
[C---:B--2---:R-:W-:Y:S01]  /*32c0*/  LEA R4, R11.reuse, UR6, 0x4 ;  /* 0x000000060b047c11 */ /* 0x044fe2000f8e20ff */
[----:B------:R-:W-:Y:S01]  /*32d0*/  VIADD R2, R2, 0xf0 ;  /* 0x000000f002027836 */ /* 0x000fe20000000000 */
[----:B------:R-:W-:Y:S01]  /*32e0*/  SEL R8, R8, RZ, P0 ;  /* 0x000000ff08087207 */ /* 0x000fe20000000000 */
[----:B------:R-:W-:-:S03]  /*32f0*/  VIADD R11, R11, 0x1 ;  /* 0x000000010b0b7836 */ /* 0x000fc60000000000 */
[----:B------:R-:W2:Y:S01]  /*3300*/  LDS.128 R4, [R4+0x170] ;  /* 0x0001700004047984 */ /* 0x000ea20000000c00 */
[----:B------:R-:W-:Y:S02]  /*3310*/  PRMT R2, RZ, 0x654, R2 ;  /* 0x00000654ff027816 */ /* 0x000fe40000000002 */
[C---:B------:R-:W-:Y:S01]  /*3320*/  ISETP.NE.AND P1, PT, R11.reuse, 0x2, PT ;  /* 0x000000020b00780c */ /* 0x040fe20003f25270 */
[----:B------:R-:W-:Y:S01]  /*3330*/  @!PT LDS RZ, [RZ] ;  /* 0x00000000fffff984 */ /* 0x000fe20000000800 */
[----:B------:R-:W-:Y:S01]  /*3340*/  @!PT LDS RZ, [RZ] ;  /* 0x00000000fffff984 */ /* 0x000fe20000000800 */
[----:B------:R-:W-:Y:S01]  /*3350*/  @!PT LDS RZ, [RZ] ;  /* 0x00000000fffff984 */ /* 0x000fe20000000800 */
[----:B------:R-:W-:Y:S01]  /*3360*/  @!PT LDS RZ, [RZ] ;  /* 0x00000000fffff984 */ /* 0x000fe20000000800 */
[----:B------:R3:W-:Y:S06]  /*3370*/  MEMBAR.ALL.CTA ;  /* 0x0000000000007992 */ /* 0x0007ec0000008000 */
[----:B---3--:R-:W3:Y:S01]  /*3380*/  FENCE.VIEW.ASYNC.S ;  /* 0x00000000000073c6 */ /* 0x008ee20000000000 */
[----:B------:R-:W-:Y:S01]  /*3390*/  SEL R11, R11, RZ, P1 ;  /* 0x000000ff0b0b7207 */ /* 0x000fe20000800000 */
[----:B---3--:R3:W-:Y:S01]  /*33a0*/  SYNCS.ARRIVE.TRANS64.RED.A1T0 RZ, [R2+URZ], RZ ;  /* 0x000000ff02ff79a7 */ /* 0x0087e200081004ff */
[----:B--2---:R-:W-:-:S02]  /*33b0*/  LOP3.LUT P3, RZ, R6, 0x1, RZ, 0xc0, !PT ;  /* 0x0000000106ff7812 */ /* 0x004fc4000786c0ff */
[----:B------:R-:W-:-:S04]  /*33c0*/  SEL R4, RZ, 0x1, P1 ;  /* 0x00000001ff047807 */ /* 0x000fc80000800000 */
[----:B------:R-:W-:Y:S02]  /*33d0*/  LOP3.LUT R10, R10, R4, RZ, 0x3c, !PT ;  /* 0x000000040a0a7212 */ /* 0x000fe400078e3cff */
[----:B---3--:R-:W-:-:S04]  /*33e0*/  SEL R2, RZ, 0x1, P0 ;  /* 0x00000001ff027807 */ /* 0x008fc80000000000 */
[----:B------:R-:W-:Y:S01]  /*33f0*/  LOP3.LUT R9, R9, R2, RZ, 0x3c, !PT ;  /* 0x0000000209097212 */ /* 0x000fe200078e3cff */
[----:B------:R-:W-:Y:S06]  /*3400*/  @P3 BRA `(.L_x_57) ;  /* 0xfffffffc002c3947 */ /* 0x000fec000383ffff */
[----:B------:R-:W-:Y:S01]  /*3410*/  ULEA UR4, UR5, UR6, 0x3 ;  /* 0x0000000605047291 */ /* 0x000fe2000f8e18ff */
[----:B------:R-:W-:-:S08]  /*3420*/  SHF.L.U32 R2, R12, 0x1f, RZ ;  /* 0x0000001f0c027819 */ /* 0x000fd000000006ff */
[----:B------:R-:W2:Y:S02]  /*3430*/  SYNCS.PHASECHK.TRANS64 P0, [UR4+0xf0], R2 ;  /* 0x0000f002ff0075a7 */ /* 0x000ea40008001004 */
[----:B--2---:R-:W-:Y:S05]  /*3440*/  @P0 BRA `(.L_x_58) ;  /* 0x0000000000080947 */ /* 0x004fea0003800000 */
[----:B------:R-:W2:Y:S02]  /*3450*/  SYNCS.PHASECHK.TRANS64.TRYWAIT P0, [UR4+0xf0], R2 ;  /* 0x0000f002ff0075a7 */ /* 0x000ea40008001104 */
[----:B--2---:R-:W-:Y:S05]  /*3460*/  @!P0 BRA `(.L_x_59) ;  /* 0x0000006000ec8947 */ /* 0x004fea0003800000 */
.L_x_58:
[----:B------:R-:W-:-:S04]  /*3470*/  UIADD3 UR7, UPT, UPT, UR5, 0x1, URZ ;  /* 0x0000000105077890 */ /* 0x000fc8000fffe0ff */
[----:B------:R-:W-:-:S04]  /*3480*/  UISETP.NE.AND UP0, UPT, UR7, 0x2, UPT ;  /* 0x000000020700788c */ /* 0x000fc8000bf05270 */
[----:B------:R-:W-:Y:S02]  /*3490*/  USEL UR8, URZ, 0x1, UP0 ;  /* 0x00000001ff087887 */ /* 0x000fe40008000000 */
[----:B------:R-:W-:-:S04]  /*34a0*/  USEL UR7, UR7, URZ, UP0 ;  /* 0x000000ff07077287 */ /* 0x000fc80008000000 */
[----:B------:R-:W-:Y:S01]  /*34b0*/  ULEA UR7, UR7, UR6, 0x3 ;  /* 0x0000000607077291 */ /* 0x000fe2000f8e18ff */
[----:B--2---:R-:W-:-:S04]  /*34c0*/  LOP3.LUT R2, R12, UR8, RZ, 0x3c, !PT ;  /* 0x000000080c027c12 */ /* 0x004fc8000f8e3cff */
[----:B------:R-:W-:-:S04]  /*34d0*/  SHF.L.U32 R0, R2, 0x1f, RZ ;  /* 0x0000001f02007819 */ /* 0x000fc800000006ff */
[----:B------:R-:W2:Y:S02]  /*34e0*/  SYNCS.PHASECHK.TRANS64 P0, [UR7+0xf0], R0 ;  /* 0x0000f000ff0075a7 */ /* 0x000ea40008001007 */
[----:B-12---:R-:W-:Y:S05]  /*34f0*/  @P0 EXIT ;  /* 0x000000000000094d */ /* 0x006fea0003800000 */
[----:B------:R-:W-:Y:S02]  /*3500*/  SHF.L.U32 R2, R2, 0x1f, RZ ;  /* 0x0000001f02027819 */ /* 0x000fe400000006ff */
[----:B------:R-:W-:-:S07]  /*3510*/  MOV R0, UR7 ;  /* 0x0000000700007c02 */ /* 0x000fce0008000f00 */
.L_x_60:
[----:B-1----:R1:W2:Y:S02]  /*3520*/  SYNCS.PHASECHK.TRANS64.TRYWAIT P0, [R0+URZ+0xf0], R2 ;  /* 0x0000f002000075a7 */ /* 0x0022a400080011ff */
[----:B--2---:R-:W-:Y:S05]  /*3530*/  @!P0 NANOSLEEP.SYNCS 0x989680 ;  /* 0x009896800000895d */ /* 0x004fea0003900000 */
[----:B------:R-:W2:Y:S02]  /*3540*/  @!P0 SYNCS.PHASECHK.TRANS64 P0, [R0+URZ+0xf0], R2 ;  /* 0x0000f002000085a7 */ /* 0x000ea400080010ff */
[----:B--2---:R-:W-:Y:S05]  /*3550*/  @P0 EXIT ;  /* 0x000000000000094d */ /* 0x004fea0003800000 */
[----:B------:R-:W-:Y:S05]  /*3560*/  BRA `(.L_x_60) ;  /* 0xfffffffc00ec7947 */ /* 0x000fea000383ffff */
.L_x_53:
[----:B------:R-:W-:Y:S05]  /*3570*/  BRA.U UP5, `(.L_x_61) ;  /* 0x0000001105dc7547 */ /* 0x000fea000b800000 */
[----:B------:R-:W2:Y:S01]  /*3580*/  S2UR UR7, SR_CgaCtaId ;  /* 0x00000000000779c3 */ /* 0x000ea20000008800 */
[----:B------:R-:W-:Y:S01]  /*3590*/  UMOV UR4, 0x40 ;  /* 0x0000004000047882 */ /* 0x000fe20000000000 */
[----:B------:R-:W-:Y:S01]  /*35a0*/  NOP ;  /* 0x0000000000007918 */ /* 0x000fe20000000000 */
[----:B------:R-:W-:Y:S01]  /*35b0*/  UMOV UR6, 0x400 ;  /* 0x0000040000067882 */ /* 0x000fe20000000000 */
[----:B--2---:R-:W-:Y:S02]  /*35c0*/  ULEA UR5, UR7, UR4, 0x18 ;  /* 0x0000000407057291 */ /* 0x004fe4000f8ec0ff */
[----:B------:R-:W-:-:S07]  /*35d0*/  ULEA UR6, UR7, UR6, 0x18 ;  /* 0x0000000607067291 */ /* 0x000fce000f8ec0ff */
[----:B------:R-:W2:Y:S02]  /*35e0*/  LDS.U8 R0, [UR5+0x1c] ;  /* 0x00001c05ff007984 */ /* 0x000ea40008000000 */
[----:B--2---:R-:W-:-:S13]  /*35f0*/  ISETP.NE.AND P0, PT, R0, RZ, PT ;  /* 0x000000ff0000720c */ /* 0x004fda0003f05270 */
[----:B------:R-:W-:Y:S05]  /*3600*/  @P0 BRA `(.L_x_62) ;  /* 0x0000000400080947 */ /* 0x000fea0003800000 */
[----:B------:R-:W-:Y:S02]  /*3610*/  UISETP.NE.U32.AND UP1, UPT, UR46, 0x1, UPT ;  /* 0x000000012e00788c */ /* 0x000fe4000bf25070 */
[----:B------:R-:W-:-:S07]  /*3620*/  UIADD3 UR7, UPT, UPT, UR5, 0x8, URZ ;  /* 0x0000000805077890 */ /* 0x000fce000fffe0ff */
[----:B------:R-:W-:Y:S05]  /*3630*/  BRA.U !UP1, `(.L_x_63) ;  /* 0x00000001099c7547 */ /* 0x000fea000b800000 */
[----:B------:R-:W-:Y:S01]  /*3640*/  ELECT P0, URZ, PT ;  /* 0x0000000000ff782f */ /* 0x000fe20003800000 */
[----:B------:R-:W-:-:S12]  /*3650*/  BSSY B0, `(.L_x_63) ;  /* 0x0000025000007945 */ /* 0x000fd80003800000 */
[----:B------:R-:W-:Y:S05]  /*3660*/  @!P0 BRA `(.L_x_64) ;  /* 0x00000000008c8947 */ /* 0x000fea0003800000 */
[----:B------:R-:W-:-:S05]  /*3670*/  UMOV UR4, 0x10 ;  /* 0x0000001000047882 */ /* 0x000fca0000000000 */
[----:B------:R-:W-:Y:S04]  /*3680*/  DEPBAR.LE SB2, 0x36 ;  /* 0x0000ad800000791a */ /* 0x000fe80000000000 */
[----:B------:R-:W2:Y:S02]  /*3690*/  UTCATOMSWS.2CTA.FIND_AND_SET.ALIGN UP0, UR4, UR4 ;  /* 0x00000004000475e3 */ /* 0x000ea40008200800 */
[----:B--2---:R-:W-:Y:S01]  /*36a0*/  MOV R10, UR4 ;  /* 0x00000004000a7c02 */ /* 0x004fe20008000f00 */
[----:B------:R-:W-:Y:S06]  /*36b0*/  BRA.U UP0, `(.L_x_65) ;  /* 0x0000000100187547 */ /* 0x000fec000b800000 */
.L_x_66:
[----:B------:R-:W-:Y:S05]  /*36c0*/  NANOSLEEP 0x64 ;  /* 0x000000640000795d */ /* 0x000fea0003800000 */
[----:B------:R-:W-:-:S05]  /*36d0*/  UMOV UR4, 0x10 ;  /* 0x0000001000047882 */ /* 0x000fca0000000000 */
[----:B------:R-:W-:Y:S04]  /*36e0*/  DEPBAR.LE SB2, 0x36 ;  /* 0x0000ad800000791a */ /* 0x000fe80000000000 */
[----:B------:R-:W2:Y:S02]  /*36f0*/  UTCATOMSWS.2CTA.FIND_AND_SET.ALIGN UP0, UR4, UR4 ;  /* 0x00000004000475e3 */ /* 0x000ea40008200800 */
[----:B--2---:R-:W-:Y:S01]  /*3700*/  MOV R10, UR4 ;  /* 0x00000004000a7c02 */ /* 0x004fe20008000f00 */
[----:B------:R-:W-:Y:S05]  /*3710*/  BRA.U !UP0, `(.L_x_66) ;  /* 0xfffffffd08e87547 */ /* 0x000fea000b83ffff */
.L_x_65:
[----:B------:R-:W2:Y:S01]  /*3720*/  LDS R6, [UR5+0x10] ;  /* 0x00001005ff067984 */ /* 0x000ea20008000800 */
[----:B------:R-:W-:Y:S01]  /*3730*/  IMAD.U32 R0, RZ, RZ, UR6 ;  /* 0x00000006ff007e24 */ /* 0x000fe2000f8e00ff */
[----:B------:R-:W-:-:S03]  /*3740*/  MOV R4, UR45 ;  /* 0x0000002d00047c02 */ /* 0x000fc60008000f00 */
[----:B------:R-:W-:Y:S01]  /*3750*/  VIADD R0, R0, 0x190 ;  /* 0x0000019000007836 */ /* 0x000fe20000000000 */
[----:B--2---:R-:W-:-:S04]  /*3760*/  SHF.L.U32 R6, R6, 0x1f, RZ ;  /* 0x0000001f06067819 */ /* 0x004fc800000006ff */
[----:B------:R-:W2:Y:S02]  /*3770*/  SYNCS.PHASECHK.TRANS64.TRYWAIT P0, [UR5+0x8], R6 ;  /* 0x00000806ff0075a7 */ /* 0x000ea40008001105 */
[----:B--2---:R-:W-:Y:S05]  /*3780*/  @P0 BRA `(.L_x_67) ;  /* 0x0000000000080947 */ /* 0x004fea0003800000 */
[----:B------:R-:W2:Y:S02]  /*3790*/  SYNCS.PHASECHK.TRANS64.TRYWAIT P0, [UR5+0x8], R6 ;  /* 0x00000806ff0075a7 */ /* 0x000ea40008001105 */
[----:B--2---:R-:W-:Y:S05]  /*37a0*/  @!P0 BRA `(.L_x_68) ;  /* 0x0000006000348947 */ /* 0x004fea0003800000 */
.L_x_67:
[----:B------:R-:W-:Y:S01]  /*37b0*/  PRMT R4, R4, 0x654, R0 ;  /* 0x0000065404047816 */ /* 0x000fe20000000000 */
[----:B------:R-:W-:Y:S01]  /*37c0*/  HFMA2 R0, -RZ, RZ, 0, 5.9604644775390625e-08 ;  /* 0x00000001ff007431 */ /* 0x000fe200000001ff */
[----:B------:R-:W-:Y:S01]  /*37d0*/  UPRMT UR4, UR45, 0x654, UR7 ;  /* 0x000006542d047896 */ /* 0x000fe20008000007 */
[----:B------:R-:W-:Y:S02]  /*37e0*/  IMAD.MOV.U32 R8, RZ, RZ, 0xffff ;  /* 0x0000ffffff087424 */ /* 0x000fe400078e00ff */
[----:B--2---:R-:W-:Y:S02]  /*37f0*/  IMAD.MOV.U32 R6, RZ, RZ, 0x4 ;  /* 0x00000004ff067424 */ /* 0x004fe400078e00ff */
[----:B------:R-:W-:Y:S01]  /*3800*/  IMAD.SHL.U32 R9, R10, 0x20, RZ ;  /* 0x000000200a097824 */ /* 0x000fe200078e00ff */
[----:B------:R-:W-:Y:S02]  /*3810*/  MOV R5, UR4 ;  /* 0x0000000400057c02 */ /* 0x000fe40008000f00 */
[-C--:B------:R-:W-:Y:S01]  /*3820*/  SHF.L.U32 R8, R8, R10.reuse, RZ ;  /* 0x0000000a08087219 */ /* 0x080fe200000006ff */
[----:B------:R2:W-:Y:S01]  /*3830*/  SYNCS.ARRIVE.TRANS64.RED RZ, [UR4], R6 ;  /* 0x00000006ffff79a7 */ /* 0x0005e20008000404 */
[----:B------:R-:W-:Y:S01]  /*3840*/  SHF.L.U32 R7, R0, R10, RZ ;  /* 0x0000000a00077219 */ /* 0x000fe200000006ff */
[----:B------:R2:W-:Y:S04]  /*3850*/  STS [UR6+0x190], R9 ;  /* 0x00019009ff007988 */ /* 0x0005e80008000806 */
[----:B------:R2:W-:Y:S04]  /*3860*/  STAS [R4.64], R10 ;  /* 0x0000000a04007dbd */ /* 0x0005e8000c0008ff */
[----:B------:R2:W-:Y:S04]  /*3870*/  ATOMS.OR RZ, [UR5+0x14], R8 ;  /* 0x00001408ffff798c */ /* 0x0005e8000b000005 */
[----:B------:R2:W-:Y:S04]  /*3880*/  ATOMS.OR RZ, [UR5+0x18], R7 ;  /* 0x00001807ffff798c */ /* 0x0005e8000b000005 */
[----:B------:R2:W-:Y:S02]  /*3890*/  ATOMS.XOR RZ, [UR5+0x10], R0 ;  /* 0x00001000ffff798c */ /* 0x0005e4000b800005 */
.L_x_64:
[----:B-1----:R-:W-:Y:S05]  /*38a0*/  BSYNC B0 ;  /* 0x0000000000007941 */ /* 0x002fea0003800000 */
.L_x_63:
[----:B------:R-:W-:Y:S05]  /*38b0*/  BRA.U UP1, `(.L_x_69) ;  /* 0x00000001016c7547 */ /* 0x000fea000b800000 */
[----:B------:R-:W-:-:S03]  /*38c0*/  UMOV UR4, 0xffffffff ;  /* 0xffffffff00047882 */ /* 0x000fc60000000000 */
[----:B------:R-:W-:Y:S05]  /*38d0*/  BRA.DIV UR4, `(.L_x_70) ;  /* 0x0000006204007947 */ /* 0x000fea000b800000 */
[----:B------:R-:W-:-:S13]  /*38e0*/  ELECT P0, URZ, PT ;  /* 0x0000000000ff782f */ /* 0x000fda0003800000 */
.L_x_182:
[----:B------:R-:W-:Y:S05]  /*38f0*/  @!P0 BRA `(.L_x_69) ;  /* 0x00000000005c8947 */ /* 0x000fea0003800000 */
[----:B--2---:R-:W2:Y:S02]  /*3900*/  LDS R4, [UR5+0x10] ;  /* 0x00001005ff047984 */ /* 0x004ea40008000800 */
[----:B--2---:R-:W-:-:S04]  /*3910*/  SHF.L.U32 R4, R4, 0x1f, RZ ;  /* 0x0000001f04047819 */ /* 0x004fc800000006ff */
[----:B------:R-:W2:Y:S02]  /*3920*/  SYNCS.PHASECHK.TRANS64.TRYWAIT P0, [UR5+0x8], R4 ;  /* 0x00000804ff0075a7 */ /* 0x000ea40008001105 */
[----:B--2---:R-:W-:Y:S05]  /*3930*/  @P0 BRA `(.L_x_71) ;  /* 0x0000000000080947 */ /* 0x004fea0003800000 */
[----:B------:R-:W2:Y:S02]  /*3940*/  SYNCS.PHASECHK.TRANS64.TRYWAIT P0, [UR5+0x8], R4 ;  /* 0x00000804ff0075a7 */ /* 0x000ea40008001105 */
[----:B--2---:R-:W-:Y:S05]  /*3950*/  @!P0 BRA `(.L_x_72) ;  /* 0x0000006000048947 */ /* 0x004fea0003800000 */
.L_x_71:
[----:B------:R-:W3:Y:S01]  /*3960*/  LDS R6, [UR6+0x190] ;  /* 0x00019006ff067984 */ /* 0x000ee20008000800 */
[----:B--2---:R-:W-:Y:S02]  /*3970*/  HFMA2 R0, -RZ, RZ, 0, 5.9604644775390625e-08 ;  /* 0x00000001ff007431 */ /* 0x004fe400000001ff */
[----:B------:R-:W-:Y:S01]  /*3980*/  IMAD.MOV.U32 R4, RZ, RZ, 0xffff ;  /* 0x0000ffffff047424 */ /* 0x000fe200078e00ff */
[----:B------:R-:W-:Y:S01]  /*3990*/  UPRMT UR4, UR45, 0x654, UR7 ;  /* 0x000006542d047896 */ /* 0x000fe20008000007 */
[----:B---3--:R-:W-:-:S03]  /*39a0*/  IMAD.SHL.U32 R5, R6, 0x20, RZ ;  /* 0x0000002006057824 */ /* 0x008fc600078e00ff */
[-C--:B------:R-:W-:Y:S02]  /*39b0*/  SHF.L.U32 R4, R4, R6.reuse, RZ ;  /* 0x0000000604047219 */ /* 0x080fe400000006ff */
[----:B------:R-:W-:Y:S01]  /*39c0*/  SHF.L.U32 R6, R0, R6, RZ ;  /* 0x0000000600067219 */ /* 0x000fe200000006ff */
[----:B------:R3:W-:Y:S04]  /*39d0*/  STS [UR6+0x190], R5 ;  /* 0x00019005ff007988 */ /* 0x0007e80008000806 */
[----:B------:R3:W-:Y:S04]  /*39e0*/  ATOMS.OR RZ, [UR5+0x14], R4 ;  /* 0x00001404ffff798c */ /* 0x0007e8000b000005 */
[----:B------:R3:W-:Y:S01]  /*39f0*/  ATOMS.OR RZ, [UR5+0x18], R6 ;  /* 0x00001806ffff798c */ /* 0x0007e2000b000005 */
[----:B------:R-:W-:Y:S03]  /*3a00*/  SYNCS.ARRIVE.TRANS64.RED.A1T0 RZ, [UR4], RZ ;  /* 0x000000ffffff79a7 */ /* 0x000fe60008100404 */
[----:B------:R3:W-:Y:S01]  /*3a10*/  ATOMS.XOR RZ, [UR5+0x10], R0 ;  /* 0x00001000ffff798c */ /* 0x0007e2000b800005 */
[----:B------:R-:W-:Y:S05]  /*3a20*/  BRA `(.L_x_69) ;  /* 0x0000000000107947 */ /* 0x000fea0003800000 */
.L_x_62:
[----:B------:R-:W-:Y:S02]  /*3a30*/  MOV R0, 0xffffffff ;  /* 0xffffffff00007802 */ /* 0x000fe40000000f00 */
[----:B------:R-:W-:-:S03]  /*3a40*/  MOV R4, 0x3a70 ;  /* 0x00003a7000047802 */ /* 0x000fc60000000f00 */
[----:B------:R2:W-:Y:S04]  /*3a50*/  STS [UR6+0x190], R0 ;  /* 0x00019000ff007988 */ /* 0x0005e80008000806 */
[----:B-12--5:R-:W-:Y:S05]  /*3a60*/  CALL.REL.NOINC `($__internal_1_$__cuda_sm10x_tcgen05_guardrail_trap_phase_invalid_during_alloc) ;  /* 0x0000006400d87944 */ /* 0x026fea0003c00000 */
.L_x_69:
[----:B------:R-:W-:Y:S05]  /*3a70*/  WARPSYNC.ALL ;  /* 0x0000000000007948 */ /* 0x000fea0003800000 */
[----:B------:R-:W4:Y:S01]  /*3a80*/  S2UR UR4, SR_CgaCtaId ;  /* 0x00000000000479c3 */ /* 0x000f220000008800 */
[----:B------:R-:W-:Y:S01]  /*3a90*/  UMOV UR26, 0x400 ;  /* 0x00000400001a7882 */ /* 0x000fe20000000000 */
[----:B------:R-:W-:-:S06]  /*3aa0*/  NOP ;  /* 0x0000000000007918 */ /* 0x000fcc0000000000 */
[----:B------:R-:W-:Y:S06]  /*3ab0*/  BAR.ARV 0x6, 0xa0 ;  /* 0x0182800000007b1d */ /* 0x000fec0000002000 */
[----:B------:R-:W1:Y:S01]  /*3ac0*/  LDCU UR6, c[0x0][0x38c] ;  /* 0x00007180ff0677ac */ /* 0x000e620008000800 */
[----:B------:R-:W-:Y:S01]  /*3ad0*/  LOP3.LUT R3, R3, 0xffff, RZ, 0xc0, !PT ;  /* 0x0000ffff03037812 */ /* 0x000fe200078ec0ff */
[----:B--2---:R-:W-:Y:S01]  /*3ae0*/  IMAD.MOV.U32 R9, RZ, RZ, 0x1 ;  /* 0x00000001ff097424 */ /* 0x004fe200078e00ff */
[----:B------:R-:W-:Y:S01]  /*3af0*/  LOP3.LUT R2, R2, 0xffff, RZ, 0xc0, !PT ;  /* 0x0000ffff02027812 */ /* 0x000fe200078ec0ff */
[----:B------:R-:W-:Y:S01]  /*3b00*/  IMAD.MOV.U32 R8, RZ, RZ, RZ ;  /* 0x000000ffff087224 */ /* 0x000fe200078e00ff */
[----:B------:R-:W-:Y:S01]  /*3b10*/  R2UR UR28, R3 ;  /* 0x00000000031c72ca */ /* 0x000fe200000e0000 */
[----:B------:R-:W-:Y:S01]  /*3b20*/  UMOV UR32, URZ ;  /* 0x000000ff00207c82 */ /* 0x000fe20008000000 */
[----:B------:R-:W-:-:S02]  /*3b30*/  R2UR UR42, R2 ;  /* 0x00000000022a72ca */ /* 0x000fc400000e0000 */
[----:B------:R-:W-:Y:S01]  /*3b40*/  CS2R R2, SRZ ;  /* 0x0000000000027805 */ /* 0x000fe2000001ff00 */
[----:B------:R-:W-:Y:S01]  /*3b50*/  UMOV UR23, URZ ;  /* 0x000000ff00177c82 */ /* 0x000fe20008000000 */
[----:B----4-:R-:W-:Y:S01]  /*3b60*/  ULEA UR26, UR4, UR26, 0x18 ;  /* 0x0000001a041a7291 */ /* 0x010fe2000f8ec0ff */
[----:B------:R-:W-:Y:S01]  /*3b70*/  UMOV UR22, URZ ;  /* 0x000000ff00167c82 */ /* 0x000fe20008000000 */
[----:B------:R-:W-:Y:S02]  /*3b80*/  UISETP.NE.AND UP3, UPT, UR46, URZ, UPT ;  /* 0x000000ff2e00728c */ /* 0x000fe4000bf65270 */
[----:B------:R-:W-:Y:S02]  /*3b90*/  UIADD3 UR5, UPT, UPT, UR26, 0x8400, URZ ;  /* 0x000084001a057890 */ /* 0x000fe4000fffe0ff */
[----:B------:R-:W-:-:S03]  /*3ba0*/  UIADD3 UR4, UPT, UPT, UR26, 0x2c400, URZ ;  /* 0x0002c4001a047890 */ /* 0x000fc6000fffe0ff */
[----:B---3--:R-:W2:Y:S01]  /*3bb0*/  LDS R0, [UR26+0x190] ;  /* 0x0001901aff007984 */ /* 0x008ea20008000800 */
[----:B-1----:R-:W-:Y:S02]  /*3bc0*/  UIADD3 UR6, UPT, UPT, UR6, 0x1f, URZ ;  /* 0x0000001f06067890 */ /* 0x002fe4000fffe0ff */
[----:B------:R-:W-:Y:S02]  /*3bd0*/  USHF.R.U32.HI UR5, URZ, 0x4, UR5 ;  /* 0x00000004ff057899 */ /* 0x000fe40008011605 */
[----:B------:R-:W-:Y:S02]  /*3be0*/  USHF.R.S32.HI UR33, URZ, 0x1f, UR6 ;  /* 0x0000001fff217899 */ /* 0x000fe40008011406 */
[----:B------:R-:W-:Y:S02]  /*3bf0*/  USHF.R.U32.HI UR4, URZ, 0x4, UR4 ;  /* 0x00000004ff047899 */ /* 0x000fe40008011604 */
[----:B------:R-:W-:Y:S02]  /*3c00*/  ULEA.HI UR33, UR33, UR6, URZ, 0x5 ;  /* 0x0000000621217291 */ /* 0x000fe4000f8f28ff */
[----:B------:R-:W-:-:S02]  /*3c10*/  ULOP3.LUT UR5, UR5, 0x3fff, URZ, 0xc0, !UPT ;  /* 0x00003fff05057892 */ /* 0x000fc4000f8ec0ff */
[----:B------:R-:W-:Y:S02]  /*3c20*/  USHF.R.S32.HI UR33, URZ, 0x5, UR33 ;  /* 0x00000005ff217899 */ /* 0x000fe40008011421 */
[----:B------:R-:W-:Y:S02]  /*3c30*/  ULOP3.LUT UR30, UR4, 0x3fff, URZ, 0xc0, !UPT ;  /* 0x00003fff041e7892 */ /* 0x000fe4000f8ec0ff */
[----:B------:R-:W-:Y:S01]  /*3c40*/  UISETP.LT.AND UP0, UPT, UR33, 0x1, UPT ;  /* 0x000000012100788c */ /* 0x000fe2000bf01270 */
[----:B------:R-:W-:Y:S01]  /*3c50*/  UMOV UR40, 0x0 ;  /* 0x0000000000287882 */ /* 0x000fe20000000000 */
[----:B------:R-:W-:Y:S01]  /*3c60*/  UMOV UR41, 0x10100910 ;  /* 0x1010091000297882 */ /* 0x000fe20000000000 */
[----:B------:R-:W-:Y:S02]  /*3c70*/  ULOP3.LUT UR29, UR5, 0x10000, URZ, 0xfc, !UPT ;  /* 0x00010000051d7892 */ /* 0x000fe4000f8efcff */
[----:B------:R-:W-:Y:S02]  /*3c80*/  ULOP3.LUT UR30, UR30, 0x10000, URZ, 0xfc, !UPT ;  /* 0x000100001e1e7892 */ /* 0x000fe4000f8efcff */
[----:B------:R-:W-:Y:S01]  /*3c90*/  USEL UR43, UR33, 0x1, !UP0 ;  /* 0x00000001212b7887 */ /* 0x000fe2000c000000 */
[----:B------:R-:W-:Y:S01]  /*3ca0*/  UMOV UR38, 0x0 ;  /* 0x0000000000267882 */ /* 0x000fe20000000000 */
[----:B------:R-:W-:Y:S01]  /*3cb0*/  UMOV UR39, 0x10100910 ;  /* 0x1010091000277882 */ /* 0x000fe20000000000 */
[----:B------:R-:W-:Y:S01]  /*3cc0*/  UMOV UR36, 0x0 ;  /* 0x0000000000247882 */ /* 0x000fe20000000000 */
[----:B------:R-:W-:Y:S01]  /*3cd0*/  UMOV UR37, 0x10100910 ;  /* 0x1010091000257882 */ /* 0x000fe20000000000 */
[----:B------:R-:W-:Y:S01]  /*3ce0*/  UMOV UR34, 0x0 ;  /* 0x0000000000227882 */ /* 0x000fe20000000000 */
[----:B------:R-:W-:Y:S01]  /*3cf0*/  UMOV UR35, 0x10100910 ;  /* 0x1010091000237882 */ /* 0x000fe20000000000 */
[----:B--2---:R-:W-:-:S15]  /*3d00*/  R2UR UR44, R0 ;  /* 0x00000000002c72ca */ /* 0x004fde00000e0000 */
.L_x_80:
[C---:B------:R-:W-:Y:S02]  /*3d10*/  LEA R0, R8.reuse, UR26, 0x3 ;  /* 0x0000001a08007c11 */ /* 0x040fe4000f8e18ff */
[----:B------:R-:W-:Y:S02]  /*3d20*/  SHF.L.U32 R4, R3, 0x1f, RZ ;  /* 0x0000001f03047819 */ /* 0x000fe400000006ff */
[----:B------:R-:W-:Y:S02]  /*3d30*/  LEA R5, R8, UR26, 0x4 ;  /* 0x0000001a08057c11 */ /* 0x000fe4000f8e20ff */
[----:B------:R-:W1:Y:S02]  /*3d40*/  SYNCS.PHASECHK.TRANS64.TRYWAIT P0, [R0+URZ+0xe0], R4 ;  /* 0x0000e004000075a7 */ /* 0x000e6400080011ff */
[----:B-1-3--:R-:W-:Y:S05]  /*3d50*/  @!P0 BRA `(.L_x_73) ;  /* 0x0000005c001c8947 */ /* 0x00afea0003800000 */
.L_x_183:
[----:B-1----:R-:W1:Y:S01]  /*3d60*/  LDS.128 R4, [R5+0x170] ;  /* 0x0001700005047984 */ /* 0x002e620000000c00 */
[----:B------:R-:W-:Y:S02]  /*3d70*/  VIADD R0, R0, 0xf0 ;  /* 0x000000f000007836 */ /* 0x000fe40000000000 */
[----:B------:R-:W-:Y:S01]  /*3d80*/  VIADD R8, R8, 0x1 ;  /* 0x0000000108087836 */ /* 0x000fe20000000000 */
[----:B------:R-:W-:Y:S01]  /*3d90*/  @!PT LDS RZ, [RZ] ;  /* 0x00000000fffff984 */ /* 0x000fe20000000800 */
[----:B------:R-:W-:Y:S01]  /*3da0*/  @!PT LDS RZ, [RZ] ;  /* 0x00000000fffff984 */ /* 0x000fe20000000800 */
[----:B------:R-:W-:Y:S01]  /*3db0*/  @!PT LDS RZ, [RZ] ;  /* 0x00000000fffff984 */ /* 0x000fe20000000800 */
[----:B------:R-:W-:Y:S01]  /*3dc0*/  @!PT LDS RZ, [RZ] ;  /* 0x00000000fffff984 */ /* 0x000fe20000000800 */
[----:B------:R2:W-:Y:S06]  /*3dd0*/  MEMBAR.ALL.CTA ;  /* 0x0000000000007992 */ /* 0x0005ec0000008000 */
[----:B--2---:R-:W2:Y:S01]  /*3de0*/  FENCE.VIEW.ASYNC.S ;  /* 0x00000000000073c6 */ /* 0x004ea20000000000 */
[----:B------:R-:W-:-:S04]  /*3df0*/  PRMT R0, RZ, 0x654, R0 ;  /* 0x00000654ff007816 */ /* 0x000fc80000000000 */
[----:B--2---:R2:W-:Y:S01]  /*3e00*/  SYNCS.ARRIVE.TRANS64.RED.A1T0 RZ, [R0+URZ], RZ ;  /* 0x000000ff00ff79a7 */ /* 0x0045e200081004ff */
[----:B-1----:R-:W-:Y:S01]  /*3e10*/  LOP3.LUT P1, RZ, R6, 0x1, RZ, 0xc0, !PT ;  /* 0x0000000106ff7812 */ /* 0x002fe2000782c0ff */
[----:B--2---:R-:W-:-:S12]  /*3e20*/  BRA.U UP3, `(.L_x_74) ;  /* 0x0000000503087547 */ /* 0x004fd8000b800000 */
[----:B------:R-:W1:Y:S01]  /*3e30*/  LDCU UR4, c[0x0][0x38c] ;  /* 0x00007180ff0477ac */ /* 0x000e620008000800 */
[----:B------:R-:W-:Y:S02]  /*3e40*/  PLOP3.LUT P2, PT, PT, PT, PT, 0x80, 0x8 ;  /* 0x000000000008781c */ /* 0x000fe40003f4f070 */
[----:B------:R-:W-:Y:S01]  /*3e50*/  SHF.L.U32 R4, R9, 0x1f, RZ ;  /* 0x0000001f09047819 */ /* 0x000fe200000006ff */
[----:B------:R-:W-:Y:S02]  /*3e60*/  ULEA UR31, UR32, UR26, 0x3 ;  /* 0x0000001a201f7291 */ /* 0x000fe4000f8e18ff */
[----:B------:R-:W-:Y:S02]  /*3e70*/  ULEA UR11, UR32, UR44, 0x6 ;  /* 0x0000002c200b7291 */ /* 0x000fe4000f8e30ff */
[----:B-1----:R-:W-:-:S06]  /*3e80*/  UISETP.GE.AND UP0, UPT, UR4, 0x1, UPT ;  /* 0x000000010400788c */ /* 0x002fcc000bf06270 */
[----:B------:R-:W-:-:S05]  /*3e90*/  PLOP3.LUT P0, PT, PT, PT, UP0, 0x80, 0x8 ;  /* 0x000000000008781c */ /* 0x000fca0003f0f008 */
[----:B------:R-:W-:-:S08]  /*3ea0*/  @UP0 ULEA UR4, UR23, UR26, 0x3 ;  /* 0x0000001a17040291 */ /* 0x000fd0000f8e18ff */
[----:B------:R-:W-:-:S04]  /*3eb0*/  @P0 SHF.L.U32 R0, R2, 0x1f, RZ ;  /* 0x0000001f02000819 */ /* 0x000fc800000006ff */
[----:B------:R1:W2:Y:S01]  /*3ec0*/  @P0 SYNCS.PHASECHK.TRANS64.TRYWAIT P2, [UR4], R0 ;  /* 0x00000000ff0005a7 */ /* 0x0002a20008041104 */
[----:B------:R-:W3:Y:S02]  /*3ed0*/  SYNCS.PHASECHK.TRANS64.TRYWAIT P0, [UR31+0x120], R4 ;  /* 0x00012004ff0075a7 */ /* 0x000ee4000800111f */
[----:B-123--:R-:W-:Y:S05]  /*3ee0*/  @!P0 BRA `(.L_x_75) ;  /* 0x0000005800cc8947 */ /* 0x00efea0003800000 */
.L_x_185:
[----:B------:R-:W-:Y:S01]  /*3ef0*/  UMOV UR27, UR22 ;  /* 0x00000016001b7c82 */ /* 0x000fe20008000000 */
[----:B------:R-:W-:Y:S05]  /*3f00*/  BRA.U !UP0, `(.L_x_76) ;  /* 0x0000000108c07547 */ /* 0x000fea000b800000 */
[----:B------:R-:W-:Y:S02]  /*3f10*/  UIADD3 UR27, UPT, UPT, UR43, UR22, URZ ;  /* 0x000000162b1b7290 */ /* 0x000fe4000fffe0ff */
[----:B------:R-:W-:Y:S01]  /*3f20*/  UPLOP3.LUT UP2, UPT, UPT, UPT, UPT, 0x40, 0x4 ;  /* 0x000000000004789c */ /* 0x000fe20003f4e870 */
[----:B------:R-:W-:Y:S01]  /*3f30*/  UMOV UR24, UR33 ;  /* 0x0000002100187c82 */ /* 0x000fe20008000000 */
[----:B------:R-:W-:-:S09]  /*3f40*/  UMOV UR10, UR23 ;  /* 0x00000017000a7c82 */ /* 0x000fd20008000000 */
.L_x_79:
[----:B--2---:R-:W-:Y:S01]  /*3f50*/  ULEA UR5, UR10, UR26, 0x3 ;  /* 0x0000001a0a057291 */ /* 0x004fe2000f8e18ff */
[----:B---3--:R-:W-:Y:S11]  /*3f60*/  @P2 BRA `(.L_x_77) ;  /* 0x00000000000c2947 */ /* 0x008ff60003800000 */
[----:B-1----:R-:W-:Y:S04]  /*3f70*/  SHF.L.U32 R4, R2, 0x1f, RZ ;  /* 0x0000001f02047819 */ /* 0x002fe800000006ff */
[----:B------:R-:W1:Y:S02]  /*3f80*/  SYNCS.PHASECHK.TRANS64.TRYWAIT P0, [UR5], R4 ;  /* 0x00000004ff0075a7 */ /* 0x000e640008001105 */
[----:B-1----:R-:W-:Y:S05]  /*3f90*/  @!P0 BRA `(.L_x_78) ;  /* 0x0000005800b88947 */ /* 0x002fea0003800000 */
.L_x_77:
[----:B------:R-:W-:Y:S01]  /*3fa0*/  UISETP.NE.AND UP0, UPT, UR24, 0x1, UPT ;  /* 0x000000011800788c */ /* 0x000fe2000bf05270 */
[----:B------:R-:W-:Y:S01]  /*3fb0*/  PLOP3.LUT P2, PT, PT, PT, PT, 0x80, 0x8 ;  /* 0x000000000008781c */ /* 0x000fe20003f4f070 */
[----:B------:R-:W-:Y:S02]  /*3fc0*/  UIADD3 UR4, UPT, UPT, UR10, 0x1, URZ ;  /* 0x000000010a047890 */ /* 0x000fe4000fffe0ff */
[----:B------:R-:W-:Y:S02]  /*3fd0*/  UIADD3 UR25, UPT, UPT, UR5, 0x48, URZ ;  /* 0x0000004805197890 */ /* 0x000fe4000fffe0ff */
[----:B------:R-:W-:Y:S01]  /*3fe0*/  UISETP.NE.AND UP1, UPT, UR4, 0x9, UPT ;  /* 0x000000090400788c */ /* 0x000fe2000bf25270 */
[----:B------:R-:W-:Y:S01]  /*3ff0*/  PLOP3.LUT P0, PT, PT, PT, UP0, 0x80, 0x8 ;  /* 0x000000000008781c */ /* 0x000fe20003f0f008 */
[----:B------:R-:W-:Y:S02]  /*4000*/  UIADD3 UR22, UPT, UPT, UR22, 0x1, URZ ;  /* 0x0000000116167890 */ /* 0x000fe4000fffe0ff */
[----:B------:R-:W-:Y:S02]  /*4010*/  USEL UR6, URZ, 0x1, UP1 ;  /* 0x00000001ff067887 */ /* 0x000fe40008800000 */
[----:B------:R-:W-:Y:S02]  /*4020*/  USEL UR23, UR4, URZ, UP1 ;  /* 0x000000ff04177287 */ /* 0x000fe40008800000 */
[----:B------:R-:W-:Y:S02]  /*4030*/  UIADD3 UR24, UPT, UPT, UR24, -0x1, URZ ;  /* 0xffffffff18187890 */ /* 0x000fe4000fffe0ff */
[----:B------:R-:W-:Y:S01]  /*4040*/  @UP0 ULEA UR4, UR23, UR26, 0x3 ;  /* 0x0000001a17040291 */ /* 0x000fe2000f8e18ff */
[----:B------:R-:W-:Y:S01]  /*4050*/  LOP3.LUT R2, R2, UR6, RZ, 0x3c, !PT ;  /* 0x0000000602027c12 */ /* 0x000fe2000f8e3cff */
[----:B------:R-:W-:Y:S02]  /*4060*/  ULEA UR6, UR10, UR30, 0x8 ;  /* 0x0000001e0a067291 */ /* 0x000fe4000f8e40ff */
[----:B------:R-:W-:Y:S01]  /*4070*/  UISETP.NE.AND UP0, UPT, UR22, UR27, UPT ;  /* 0x0000001b1600728c */ /* 0x000fe2000bf05270 */
[----:B-1----:R-:W-:Y:S01]  /*4080*/  @P0 SHF.L.U32 R0, R2, 0x1f, RZ ;  /* 0x0000001f02000819 */ /* 0x002fe200000006ff */
[----:B------:R-:W-:Y:S02]  /*4090*/  UIADD3 UR20, UPT, UPT, UR6, 0x2, URZ ;  /* 0x0000000206147890 */ /* 0x000fe4000fffe0ff */
[----:B------:R-:W-:Y:S01]  /*40a0*/  UIADD3 UR16, UPT, UPT, UR6, 0x4, URZ ;  /* 0x0000000406107890 */ /* 0x000fe2000fffe0ff */
[----:B------:R2:W3:Y:S01]  /*40b0*/  @P0 SYNCS.PHASECHK.TRANS64.TRYWAIT P2, [UR4], R0 ;  /* 0x00000000ff0005a7 */ /* 0x0004e20008041104 */
[----:B------:R-:W-:Y:S02]  /*40c0*/  ULEA UR4, UR10, UR29, 0xa ;  /* 0x0000001d0a047291 */ /* 0x000fe4000f8e50ff */
[----:B------:R-:W-:Y:S02]  /*40d0*/  UIADD3 UR12, UPT, UPT, UR6, 0x6, URZ ;  /* 0x00000006060c7890 */ /* 0x000fe4000fffe0ff */
[----:B------:R-:W-:Y:S02]  /*40e0*/  UIADD3 UR18, UPT, UPT, UR4, 0x2, URZ ;  /* 0x0000000204127890 */ /* 0x000fe4000fffe0ff */
[----:B------:R-:W-:Y:S02]  /*40f0*/  UIADD3 UR14, UPT, UPT, UR4, 0x4, URZ ;  /* 0x00000004040e7890 */ /* 0x000fe4000fffe0ff */
[----:B------:R-:W-:Y:S01]  /*4100*/  UIADD3 UR8, UPT, UPT, UR4, 0x6, URZ ;  /* 0x0000000604087890 */ /* 0x000fe2000fffe0ff */
[----:B------:R-:W-:Y:S01]  /*4110*/  UMOV UR7, 0x40004040 ;  /* 0x4000404000077882 */ /* 0x000fe20000000000 */
[----:B------:R-:W-:Y:S01]  /*4120*/  UMOV UR5, 0x40004040 ;  /* 0x4000404000057882 */ /* 0x000fe20000000000 */
[----:B------:R-:W-:Y:S01]  /*4130*/  UMOV UR21, 0x40004040 ;  /* 0x4000404000157882 */ /* 0x000fe20000000000 */
[----:B------:R2:W-:Y:S01]  /*4140*/  UTCHMMA.2CTA gdesc[UR4], gdesc[UR6], tmem[UR11], tmem[UR40], idesc[UR41], UP2 ;  /* 0x00ff2806040075ea */ /* 0x0005e2000920000b */
[----:B------:R-:W-:Y:S01]  /*4150*/  UPLOP3.LUT UP2, UPT, UPT, UPT, UPT, 0x80, 0x8 ;  /* 0x000000000008789c */ /* 0x000fe20003f4f070 */
[----:B------:R-:W-:Y:S01]  /*4160*/  UMOV UR19, 0x40004040 ;  /* 0x4000404000137882 */ /* 0x000fe20000000000 */
[----:B------:R-:W-:Y:S01]  /*4170*/  UMOV UR17, 0x40004040 ;  /* 0x4000404000117882 */ /* 0x000fe20000000000 */
[----:B------:R2:W-:Y:S01]  /*4180*/  UTCHMMA.2CTA gdesc[UR18], gdesc[UR20], tmem[UR11], tmem[UR38], idesc[UR39], UPT ;  /* 0x00ff2614120075ea */ /* 0x0005e2000ba0000b */
[----:B------:R-:W-:Y:S01]  /*4190*/  UMOV UR15, 0x40004040 ;  /* 0x40004040000f7882 */ /* 0x000fe20000000000 */
[----:B------:R-:W-:Y:S01]  /*41a0*/  UMOV UR13, 0x40004040 ;  /* 0x40004040000d7882 */ /* 0x000fe20000000000 */
[----:B------:R-:W-:Y:S01]  /*41b0*/  UMOV UR9, 0x40004040 ;  /* 0x4000404000097882 */ /* 0x000fe20000000000 */
[----:B------:R2:W-:Y:S01]  /*41c0*/  UTCHMMA.2CTA gdesc[UR14], gdesc[UR16], tmem[UR11], tmem[UR36], idesc[UR37], UPT ;  /* 0x00ff24100e0075ea */ /* 0x0005e2000ba0000b */
[----:B------:R2:W-:Y:S01]  /*41d0*/  UTCHMMA.2CTA gdesc[UR8], gdesc[UR12], tmem[UR11], tmem[UR34], idesc[UR35], UPT ;  /* 0x00ff220c080075ea */ /* 0x0005e2000ba0000b */
[----:B------:R2:W-:Y:S01]  /*41e0*/  UTCBAR.2CTA.MULTICAST [UR25], URZ, UR28 ;  /* 0x000000ff190073e9 */ /* 0x0005e2000820081c */
[----:B------:R-:W-:Y:S01]  /*41f0*/  UMOV UR10, UR23 ;  /* 0x00000017000a7c82 */ /* 0x000fe20008000000 */
[----:B------:R-:W-:Y:S05]  /*4200*/  BRA.U UP0, `(.L_x_79) ;  /* 0xfffffffd00507547 */ /* 0x000fea000b83ffff */
.L_x_76:
[----:B--2---:R-:W-:Y:S01]  /*4210*/  UIADD3 UR4, UPT, UPT, UR31, 0x100, URZ ;  /* 0x000001001f047890 */ /* 0x004fe2000fffe0ff */
[----:B------:R-:W-:-:S08]  /*4220*/  UMOV UR22, UR27 ;  /* 0x0000001b00167c82 */ /* 0x000fd00008000000 */
[----:B------:R2:W-:Y:S01]  /*4230*/  UTCBAR.2CTA.MULTICAST [UR4], URZ, UR42 ;  /* 0x000000ff040073e9 */ /* 0x0005e2000820082a */
[----:B------:R-:W-:Y:S02]  /*4240*/  NOP ;  /* 0x0000000000007918 */ /* 0x000fe40000000000 */
.L_x_74:
[----:B--2---:R-:W-:Y:S01]  /*4250*/  UIADD3 UR4, UPT, UPT, UR32, 0x1, URZ ;  /* 0x0000000120047890 */ /* 0x004fe2000fffe0ff */
[----:B------:R-:W-:-:S03]  /*4260*/  ISETP.NE.AND P0, PT, R8, 0x2, PT ;  /* 0x000000020800780c */ /* 0x000fc60003f05270 */
[----:B------:R-:W-:Y:S01]  /*4270*/  UISETP.NE.AND UP0, UPT, UR4, 0x4, UPT ;  /* 0x000000040400788c */ /* 0x000fe2000bf05270 */
[----:B-1----:R-:W-:Y:S02]  /*4280*/  SEL R0, RZ, 0x1, P0 ;  /* 0x00000001ff007807 */ /* 0x002fe40000000000 */
[----:B------:R-:W-:Y:S01]  /*4290*/  SEL R8, R8, RZ, P0 ;  /* 0x000000ff08087207 */ /* 0x000fe20000000000 */
[----:B------:R-:W-:Y:S01]  /*42a0*/  USEL UR5, URZ, 0x1, UP0 ;  /* 0x00000001ff057887 */ /* 0x000fe20008000000 */
[----:B------:R-:W-:Y:S01]  /*42b0*/  LOP3.LUT R3, R3, R0, RZ, 0x3c, !PT ;  /* 0x0000000003037212 */ /* 0x000fe200078e3cff */
[----:B------:R-:W-:-:S04]  /*42c0*/  USEL UR32, UR4, URZ, UP0 ;  /* 0x000000ff04207287 */ /* 0x000fc80008000000 */
[----:B------:R-:W-:Y:S01]  /*42d0*/  LOP3.LUT R9, R9, UR5, RZ, 0x3c, !PT ;  /* 0x0000000509097c12 */ /* 0x000fe2000f8e3cff */
[----:B------:R-:W-:Y:S07]  /*42e0*/  @P1 BRA `(.L_x_80) ;  /* 0xfffffff800881947 */ /* 0x000fee000383ffff */
[----:B------:R-:W1:Y:S01]  /*42f0*/  S2UR UR8, SR_CgaCtaId ;  /* 0x00000000000879c3 */ /* 0x000e620000008800 */
[----:B------:R-:W-:Y:S01]  /*4300*/  ELECT P0, URZ, PT ;  /* 0x0000000000ff782f */ /* 0x000fe20003800000 */
[----:B------:R-:W-:Y:S01]  /*4310*/  HFMA2 R0, -RZ, RZ, 0, 5.9604644775390625e-08 ;  /* 0x00000001ff007431 */ /* 0x000fe200000001ff */
[----:B------:R-:W-:-:S05]  /*4320*/  UMOV UR4, 0x40 ;  /* 0x0000004000047882 */ /* 0x000fca0000000000 */
[----:B------:R-:W-:Y:S01]  /*4330*/  UVIRTCOUNT.DEALLOC.SMPOOL 0x80 ;  /* 0x000000800000784c */ /* 0x000fe20000000000 */
[----:B------:R-:W-:Y:S02]  /*4340*/  UISETP.NE.AND UP1, UPT, UR46, URZ, UPT ;  /* 0x000000ff2e00728c */ /* 0x000fe4000bf25270 */
[----:B-1----:R-:W-:-:S09]  /*4350*/  ULEA UR8, UR8, UR4, 0x18 ;  /* 0x0000000408087291 */ /* 0x002fd2000f8ec0ff */
[----:B------:R1:W-:Y:S01]  /*4360*/  @P0 STS.U8 [UR8+0x1c], R0 ;  /* 0x00001c00ff000988 */ /* 0x0003e20008000008 */
[----:B------:R-:W-:Y:S05]  /*4370*/  BRA.U UP1, `(.L_x_81) ;  /* 0x0000000101a07547 */ /* 0x000fea000b800000 */
[----:B------:R-:W-:Y:S01]  /*4380*/  UIADD3 UR7, UPT, UPT, UR26, 0x120, URZ ;  /* 0x000001201a077890 */ /* 0x000fe2000fffe0ff */
[----:B------:R-:W-:-:S03]  /*4390*/  SHF.L.U32 R2, R9, 0x1f, RZ ;  /* 0x0000001f09027819 */ /* 0x000fc600000006ff */
[----:B------:R-:W-:-:S09]  /*43a0*/  ULEA UR4, UR32, UR7, 0x3 ;  /* 0x0000000720047291 */ /* 0x000fd2000f8e18ff */
[----:B------:R-:W2:Y:S02]  /*43b0*/  SYNCS.PHASECHK.TRANS64.TRYWAIT P0, [UR4], R2 ;  /* 0x00000002ff0075a7 */ /* 0x000ea40008001104 */
[----:B--2---:R-:W-:Y:S05]  /*43c0*/  @!P0 BRA `(.L_x_82) ;  /* 0x0000005400c48947 */ /* 0x004fea0003800000 */
.L_x_188:
        /* <DEDUP_REMOVED lines=9> */
.L_x_190:
        /* <DEDUP_REMOVED lines=9> */
.L_x_192:
[----:B------:R-:W-:-:S04]  /*44f0*/  UIADD3 UR4, UPT, UPT, UR4, 0x1, URZ ;  /* 0x0000000104047890 */ /* 0x000fc8000fffe0ff */
[----:B------:R-:W-:-:S04]  /*4500*/  UISETP.NE.AND UP0, UPT, UR4, 0x4, UPT ;  /* 0x000000040400788c */ /* 0x000fc8000bf05270 */
[----:B------:R-:W-:Y:S02]  /*4510*/  USEL UR5, URZ, 0x1, UP0 ;  /* 0x00000001ff057887 */ /* 0x000fe40008000000 */
[----:B------:R-:W-:-:S04]  /*4520*/  USEL UR4, UR4, URZ, UP0 ;  /* 0x000000ff04047287 */ /* 0x000fc80008000000 */
[----:B------:R-:W-:Y:S01]  /*4530*/  ULEA UR4, UR4, UR7, 0x3 ;  /* 0x0000000704047291 */ /* 0x000fe2000f8e18ff */
[----:B------:R-:W-:-:S04]  /*4540*/  LOP3.LUT R2, R2, UR5, RZ, 0x3c, !PT ;  /* 0x0000000502027c12 */ /* 0x000fc8000f8e3cff */
[----:B------:R-:W-:Y:S01]  /*4550*/  SHF.L.U32 R2, R2, 0x1f, RZ ;  /* 0x0000001f02027819 */ /* 0x000fe200000006ff */
[----:B-1----:R-:W-:-:S04]  /*4560*/  IMAD.U32 R0, RZ, RZ, UR4 ;  /* 0x00000004ff007e24 */ /* 0x002fc8000f8e00ff */
[----:B------:R1:W2:Y:S03]  /*4570*/  SYNCS.PHASECHK.TRANS64.TRYWAIT P0, [R0+URZ], R2 ;  /* 0x00000002000075a7 */ /* 0x0002a600080011ff */
[----:B--2---:R-:W-:Y:S05]  /*4580*/  @!P0 NANOSLEEP.SYNCS 0x989680 ;  /* 0x009896800000895d */ /* 0x004fea0003900000 */
[----:B------:R-:W2:Y:S02]  /*4590*/  @!P0 SYNCS.PHASECHK.TRANS64 P0, [R0+URZ], R2 ;  /* 0x00000002000085a7 */ /* 0x000ea400080010ff */
[----:B--2---:R-:W-:Y:S05]  /*45a0*/  @P0 BRA `(.L_x_85) ;  /* 0x0000000000200947 */ /* 0x004fea0003800000 */
.L_x_86:
[----:B--2---:R2:W4:Y:S02]  /*45b0*/  SYNCS.PHASECHK.TRANS64.TRYWAIT P0, [R0+URZ], R2 ;  /* 0x00000002000075a7 */ /* 0x00452400080011ff */
[----:B----4-:R-:W-:Y:S05]  /*45c0*/  @!P0 NANOSLEEP.SYNCS 0x989680 ;  /* 0x009896800000895d */ /* 0x010fea0003900000 */
[----:B------:R-:W4:Y:S02]  /*45d0*/  @!P0 SYNCS.PHASECHK.TRANS64 P0, [R0+URZ], R2 ;  /* 0x00000002000085a7 */ /* 0x000f2400080010ff */
[----:B----4-:R-:W-:Y:S05]  /*45e0*/  @!P0 BRA `(.L_x_86) ;  /* 0xfffffffc00f08947 */ /* 0x010fea000383ffff */
[----:B------:R-:W-:Y:S05]  /*45f0*/  BRA `(.L_x_85) ;  /* 0x00000000000c7947 */ /* 0x000fea0003800000 */
.L_x_81:
[----:B------:R-:W-:-:S04]  /*4600*/  UIADD3 UR4, UPT, UPT, UR26, 0x160, URZ ;  /* 0x000001601a047890 */ /* 0x000fc8000fffe0ff */
[----:B------:R-:W-:-:S09]  /*4610*/  UPRMT UR4, UR45, 0x654, UR4 ;  /* 0x000006542d047896 */ /* 0x000fd20008000004 */
[----:B------:R-:W-:Y:S03]  /*4620*/  SYNCS.ARRIVE.TRANS64.RED.A1T0 RZ, [UR4], RZ ;  /* 0x000000ffffff79a7 */ /* 0x000fe60008100404 */
.L_x_85:
[----:B-12---:R-:W-:Y:S01]  /*4630*/  SHF.L.U32 R2, RZ, 0x1f, RZ ;  /* 0x0000001fff027819 */ /* 0x006fe200000006ff */
[----:B------:R-:W-:Y:S01]  /*4640*/  UIADD3 UR4, UPT, UPT, UR26, 0x160, URZ ;  /* 0x000001601a047890 */ /* 0x000fe2000fffe0ff */
[----:B------:R-:W-:Y:S02]  /*4650*/  PLOP3.LUT P0, PT, PT, PT, UP1, 0x80, 0x8 ;  /* 0x000000000008781c */ /* 0x000fe40003f0f018 */
[----:B------:R-:W1:Y:S02]  /*4660*/  SYNCS.PHASECHK.TRANS64.TRYWAIT P1, [UR26+0x160], R2 ;  /* 0x00016002ff0075a7 */ /* 0x000e64000802111a */
[----:B-1----:R-:W-:Y:S09]  /*4670*/  @!P1 BRA `(.L_x_87) ;  /* 0x0000005400609947 */ /* 0x002ff20003800000 */
.L_x_194:
[----:B------:R-:W-:Y:S01]  /*4680*/  @!UP1 UPRMT UR4, UR45, 0x654, UR4 ;  /* 0x000006542d049896 */ /* 0x000fe20008000004 */
[----:B------:R-:W-:Y:S01]  /*4690*/  UMOV UR5, 0xffff ;  /* 0x0000ffff00057882 */ /* 0x000fe20000000000 */
[----:B------:R-:W-:-:S07]  /*46a0*/  UMOV UR6, 0x1 ;  /* 0x0000000100067882 */ /* 0x000fce0000000000 */
[----:B------:R-:W-:Y:S01]  /*46b0*/  @!P0 SYNCS.ARRIVE.TRANS64.RED.A1T0 RZ, [UR4], RZ ;  /* 0x000000ffffff89a7 */ /* 0x000fe20008100404 */
[----:B------:R-:W-:Y:S01]  /*46c0*/  NOP ;  /* 0x0000000000007918 */ /* 0x000fe20000000000 */
[----:B-1----:R-:W1:Y:S01]  /*46d0*/  LDS R0, [UR8+0x14] ;  /* 0x00001408ff007984 */ /* 0x002e620008000800 */
[----:B------:R-:W-:-:S04]  /*46e0*/  ULOP3.LUT UR4, UR44, 0xffff, URZ, 0xc0, !UPT ;  /* 0x0000ffff2c047892 */ /* 0x000fc8000f8ec0ff */
[----:B------:R-:W-:-:S04]  /*46f0*/  USHF.R.U32.HI UR4, URZ, 0x5, UR4 ;  /* 0x00000005ff047899 */ /* 0x000fc80008011604 */
[----:B------:R-:W-:Y:S02]  /*4700*/  USHF.L.U32 UR5, UR5, UR4, URZ ;  /* 0x0000000405057299 */ /* 0x000fe400080006ff */
[----:B------:R-:W-:-:S04]  /*4710*/  USHF.L.U32 UR4, UR6, UR4, URZ ;  /* 0x0000000406047299 */ /* 0x000fc800080006ff */
[----:B-1----:R-:W-:-:S04]  /*4720*/  LOP3.LUT R0, R0, UR5, RZ, 0xc0, !PT ;  /* 0x0000000500007c12 */ /* 0x002fc8000f8ec0ff */
[----:B------:R-:W-:-:S13]  /*4730*/  ISETP.NE.AND P0, PT, R0, UR5, PT ;  /* 0x0000000500007c0c */ /* 0x000fda000bf05270 */
[----:B------:R-:W-:Y:S05]  /*4740*/  @P0 BRA `(.L_x_88) ;  /* 0x0000000000580947 */ /* 0x000fea0003800000 */
[----:B------:R-:W1:Y:S02]  /*4750*/  LDS R0, [UR8+0x18] ;  /* 0x00001808ff007984 */ /* 0x000e640008000800 */
[----:B-1----:R-:W-:-:S04]  /*4760*/  LOP3.LUT R0, R0, UR4, RZ, 0xc0, !PT ;  /* 0x0000000400007c12 */ /* 0x002fc8000f8ec0ff */
[----:B------:R-:W-:-:S13]  /*4770*/  ISETP.NE.AND P0, PT, R0, UR4, PT ;  /* 0x0000000400007c0c */ /* 0x000fda000bf05270 */
[----:B------:R-:W-:Y:S05]  /*4780*/  @P0 BRA `(.L_x_89) ;  /* 0x00000000003c0947 */ /* 0x000fea0003800000 */
[----:B------:R-:W1:Y:S01]  /*4790*/  S2R R2, SR_LANEID ;  /* 0x0000000000027919 */ /* 0x000e620000000000 */
[----:B------:R-:W-:-:S06]  /*47a0*/  ULOP3.LUT UR5, URZ, UR5, URZ, 0x33, !UPT ;  /* 0x00000005ff057292 */ /* 0x000fcc000f8e33ff */
[----:B------:R-:W-:-:S04]  /*47b0*/  IMAD.U32 R0, RZ, RZ, UR5 ;  /* 0x00000005ff007e24 */ /* 0x000fc8000f8e00ff */
[----:B------:R2:W4:Y:S02]  /*47c0*/  REDUX UR7, R0 ;  /* 0x00000000000773c4 */ /* 0x0005240000000000 */
[----:B------:R1:W-:Y:S01]  /*47d0*/  UTCATOMSWS.AND URZ, UR5 ;  /* 0x0000000500ff79e3 */ /* 0x0003e20008000000 */
[----:B--2---:R-:W-:Y:S01]  /*47e0*/  LOP3.LUT R0, RZ, UR4, RZ, 0x33, !PT ;  /* 0x00000004ff007c12 */ /* 0x004fe2000f8e33ff */
[----:B------:R-:W-:Y:S02]  /*47f0*/  VOTEU.ANY UR4, UPT, PT ;  /* 0x0000000000047886 */ /* 0x000fe400038e0100 */
[----:B------:R-:W-:Y:S02]  /*4800*/  UFLO.U32 UR4, UR4 ;  /* 0x00000004000472bd */ /* 0x000fe400080e0000 */
[----:B------:R-:W2:Y:S04]  /*4810*/  REDUX UR6, R0 ;  /* 0x00000000000673c4 */ /* 0x000ea80000000000 */
[----:B-1----:R-:W-:-:S02]  /*4820*/  ISETP.EQ.U32.AND P0, PT, R2, UR4, PT ;  /* 0x0000000402007c0c */ /* 0x002fc4000bf02070 */
[----:B----4-:R-:W-:-:S11]  /*4830*/  MOV R2, UR7 ;  /* 0x0000000700027c02 */ /* 0x010fd60008000f00 */
[----:B------:R1:W-:Y:S01]  /*4840*/  @P0 ATOMS.AND RZ, [UR8+0x14], R2 ;  /* 0x00001402ffff098c */ /* 0x0003e2000a800008 */
[----:B--2---:R-:W-:-:S05]  /*4850*/  IMAD.U32 R0, RZ, RZ, UR6 ;  /* 0x00000006ff007e24 */ /* 0x004fca000f8e00ff */
[----:B------:R1:W-:Y:S01]  /*4860*/  @P0 ATOMS.AND RZ, [UR8+0x18], R0 ;  /* 0x00001800ffff098c */ /* 0x0003e2000a800008 */
[----:B------:R-:W-:Y:S05]  /*4870*/  BRA `(.L_x_90) ;  /* 0x0000000000147947 */ /* 0x000fea0003800000 */
.L_x_89:
[----:B------:R-:W-:Y:S02]  /*4880*/  MOV R2, 0x48a0 ;  /* 0x000048a000027802 */ /* 0x000fe40000000f00 */
[----:B---3-5:R-:W-:Y:S05]  /*4890*/  CALL.REL.NOINC `($__internal_0_$__cuda_sm10x_tcgen05_guardrail_trap_col_being_dealloced_not_returned_by_alloc) ;  /* 0x0000005800407944 */ /* 0x028fea0003c00000 */
[----:B------:R-:W-:Y:S05]  /*48a0*/  BRA `(.L_x_90) ;  /* 0x0000000000087947 */ /* 0x000fea0003800000 */
.L_x_88:
[----:B------:R-:W-:Y:S02]  /*48b0*/  MOV R2, 0x48d0 ;  /* 0x000048d000027802 */ /* 0x000fe40000000f00 */
[----:B---3-5:R-:W-:Y:S05]  /*48c0*/  CALL.REL.NOINC `($__internal_2_$__cuda_sm10x_tcgen05_guardrail_trap_unallocated_columns_being_dealloced) ;  /* 0x00000058004c7944 */ /* 0x028fea0003c00000 */
.L_x_90:
[----:B------:R-:W-:Y:S01]  /*48d0*/  NOP ;  /* 0x0000000000007918 */ /* 0x000fe20000000000 */
[----:B------:R-:W-:Y:S05]  /*48e0*/  EXIT ;  /* 0x000000000000794d */ /* 0x000fea0003800000 */
.L_x_61:
[----:B------:R-:W-:-:S09]  /*48f0*/  UISETP.NE.OR UP0, UPT, UR21, 0x3, !UP4 ;  /* 0x000000031500788c */ /* 0x000fd2000e705670 */
[----:B------:R-:W-:Y:S05]  /*4900*/  BRA.U UP0, `(.L_x_91) ;  /* 0x00000011005c7547 */ /* 0x000fea000b800000 */
[----:B------:R-:W2:Y:S01]  /*4910*/  S2UR UR10, SR_CgaCtaId ;  /* 0x00000000000a79c3 */ /* 0x000ea20000008800 */
[----:B------:R-:W3:Y:S01]  /*4920*/  LDCU UR31, c[0x0][0x370] ;  /* 0x00006e00ff1f77ac */ /* 0x000ee20008000800 */
[----:B------:R-:W-:Y:S02]  /*4930*/  HFMA2 R13, -RZ, RZ, 0, 0 ;  /* 0x00000000ff0d7431 */ /* 0x000fe400000001ff */
[----:B------:R-:W-:Y:S01]  /*4940*/  IMAD.MOV.U32 R15, RZ, RZ, 0x1 ;  /* 0x00000001ff0f7424 */ /* 0x000fe200078e00ff */
[----:B------:R-:W-:Y:S01]  /*4950*/  MOV R7, 0x2000 ;  /* 0x0000200000077802 */ /* 0x000fe20000000f00 */
[----:B------:R-:W3:Y:S01]  /*4960*/  LDCU.128 UR44, c[0x0][0xb10] ;  /* 0x00016200ff2c77ac */ /* 0x000ee20008000c00 */
[----:B------:R-:W-:Y:S01]  /*4970*/  IMAD.MOV.U32 R14, RZ, RZ, RZ ;  /* 0x000000ffff0e7224 */ /* 0x000fe200078e00ff */
[----:B------:R-:W4:Y:S01]  /*4980*/  LDC.64 R16, c[0x0][0x348] ;  /* 0x0000d200ff107b82 */ /* 0x000f220000000a00 */
[----:B------:R-:W1:Y:S01]  /*4990*/  LDCU UR30, c[0x0][0x374] ;  /* 0x00006e80ff1e77ac */ /* 0x000e620008000800 */
[----:B------:R-:W2:Y:S06]  /*49a0*/  LDCU UR15, c[0x0][0xb0c] ;  /* 0x00016180ff0f77ac */ /* 0x000eac0008000800 */
[----:B------:R-:W4:Y:S01]  /*49b0*/  LDC.64 R2, c[0x0][0x888] ;  /* 0x00022200ff027b82 */ /* 0x000f220000000a00 */
[----:B------:R-:W4:Y:S01]  /*49c0*/  LDCU UR49, c[0x0][0xb20] ;  /* 0x00016400ff3177ac */ /* 0x000f220008000800 */
[----:B------:R-:W4:Y:S06]  /*49d0*/  LDCU UR4, c[0x0][0xb30] ;  /* 0x00016600ff0477ac */ /* 0x000f2c0008000800 */
[----:B------:R-:W4:Y:S01]  /*49e0*/  LDC.64 R4, c[0x0][0x890] ;  /* 0x00022400ff047b82 */ /* 0x000f220000000a00 */
[----:B------:R-:W-:Y:S01]  /*49f0*/  UMOV UR21, 0x400 ;  /* 0x0000040000157882 */ /* 0x000fe20000000000 */
[----:B---3--:R-:W-:-:S02]  /*4a00*/  UIMAD.WIDE.U32 UR6, UR31, UR44, URZ ;  /* 0x0000002c1f0672a5 */ /* 0x008fc4000f8e00ff */
[----:B-1----:R-:W-:Y:S02]  /*4a10*/  UIMAD.WIDE.U32 UR8, UR30, UR47, URZ ;  /* 0x0000002f1e0872a5 */ /* 0x002fe4000f8e00ff */
[----:B--2---:R-:W-:Y:S02]  /*4a20*/  ULEA UR21, UR10, UR21, 0x18 ;  /* 0x000000150a157291 */ /* 0x004fe4000f8ec0ff */
[----:B------:R-:W-:Y:S02]  /*4a30*/  UPLOP3.LUT UP3, UPT, UPT, UPT, UPT, 0x40, 0x4 ;  /* 0x000000000004789c */ /* 0x000fe40003f6e870 */
[----:B------:R-:W-:Y:S02]  /*4a40*/  UIADD3 UR37, UPT, UPT, UR21, 0xa8, URZ ;  /* 0x000000a815257890 */ /* 0x000fe4000fffe0ff */
[----:B------:R-:W-:Y:S02]  /*4a50*/  UIADD3 UR33, UPT, UPT, UR21, 0x90, URZ ;  /* 0x0000009015217890 */ /* 0x000fe4000fffe0ff */
[----:B------:R-:W-:-:S02]  /*4a60*/  UIADD3 UR25, UPT, UPT, UR21, 0x98, URZ ;  /* 0x0000009815197890 */ /* 0x000fc4000fffe0ff */
[----:B------:R-:W-:Y:S01]  /*4a70*/  UIADD3 UR17, UPT, UPT, UR21, 0xa0, URZ ;  /* 0x000000a015117890 */ /* 0x000fe2000fffe0ff */
[----:B------:R-:W-:Y:S01]  /*4a80*/  UMOV UR6, UR7 ;  /* 0x0000000700067c82 */ /* 0x000fe20008000000 */
[----:B------:R-:W-:Y:S01]  /*4a90*/  UMOV UR41, UR9 ;  /* 0x0000000900297c82 */ /* 0x000fe20008000000 */
[----:B------:R-:W-:Y:S02]  /*4aa0*/  UISETP.GE.AND UP0, UPT, UR42, 0x1, UPT ;  /* 0x000000012a00788c */ /* 0x000fe4000bf06270 */
[----:B------:R-:W-:Y:S01]  /*4ab0*/  UISETP.NE.AND UP4, UPT, UR42, 0x1, UPT ;  /* 0x000000012a00788c */ /* 0x000fe2000bf85270 */
[----:B------:R-:W1:Y:S01]  /*4ac0*/  LDCU.64 UR22, c[0x0][0xb28] ;  /* 0x00016500ff1677ac */ /* 0x000e620008000a00 */
[----:B------:R-:W-:Y:S02]  /*4ad0*/  UISETP.NE.AND UP6, UPT, UR15, 0x1, UPT ;  /* 0x000000010f00788c */ /* 0x000fe4000bfc5270 */
[----:B------:R-:W-:Y:S02]  /*4ae0*/  UISETP.NE.AND UP5, UPT, UR46, 0x1, UPT ;  /* 0x000000012e00788c */ /* 0x000fe4000bfa5270 */
[----:B------:R-:W-:-:S02]  /*4af0*/  UPRMT UR37, UR10, 0x654, UR37 ;  /* 0x000006540a257896 */ /* 0x000fc40008000025 */
[----:B------:R-:W-:Y:S02]  /*4b00*/  USHF.R.U32.HI UR43, URZ, UR45, UR6 ;  /* 0x0000002dff2b7299 */ /* 0x000fe40008011606 */
[----:B------:R-:W-:Y:S02]  /*4b10*/  UPRMT UR40, UR10, 0x654, UR33 ;  /* 0x000006540a287896 */ /* 0x000fe40008000021 */
[----:B------:R-:W-:Y:S02]  /*4b20*/  UPRMT UR39, UR10, 0x654, UR25 ;  /* 0x000006540a277896 */ /* 0x000fe40008000019 */
[----:B------:R-:W-:Y:S02]  /*4b30*/  UPRMT UR38, UR10, 0x654, UR17 ;  /* 0x000006540a267896 */ /* 0x000fe40008000011 */
[----:B----4-:R-:W-:Y:S02]  /*4b40*/  USHF.R.U32.HI UR41, URZ, UR49, UR41 ;  /* 0x00000031ff297299 */ /* 0x010fe40008011629 */
[----:B------:R-:W-:-:S11]  /*4b50*/  UISETP.NE.AND UP2, UPT, UR4, 0x1, UPT ;  /* 0x000000010400788c */ /* 0x000fd6000bf45270 */
.L_x_102:
[C---:B------:R-:W-:Y:S02]  /*4b60*/  LEA R12, R14.reuse, UR21, 0x3 ;  /* 0x000000150e0c7c11 */ /* 0x040fe4000f8e18ff */
[----:B------:R-:W-:Y:S02]  /*4b70*/  SHF.L.U32 R0, R13, 0x1f, RZ ;  /* 0x0000001f0d007819 */ /* 0x000fe400000006ff */
[----:B------:R-:W-:Y:S02]  /*4b80*/  LEA R8, R14, UR21, 0x4 ;  /* 0x000000150e087c11 */ /* 0x000fe4000f8e20ff */
[----:B--2---:R-:W2:Y:S02]  /*4b90*/  SYNCS.PHASECHK.TRANS64.TRYWAIT P0, [R12+URZ+0xe0], R0 ;  /* 0x0000e0000c0075a7 */ /* 0x004ea400080011ff */
[----:B--2---:R-:W-:Y:S05]  /*4ba0*/  @!P0 BRA `(.L_x_92) ;  /* 0x00000050002c8947 */ /* 0x004fea0003800000 */
.L_x_195:
[----:B------:R-:W3:Y:S01]  /*4bb0*/  LDS.128 R8, [R8+0x170] ;  /* 0x0001700008087984 */ /* 0x000ee20000000c00 */
[----:B------:R-:W-:Y:S01]  /*4bc0*/  UISETP.GE.AND UP0, UPT, UR42, 0x1, UPT ;  /* 0x000000012a00788c */ /* 0x000fe2000bf06270 */
[----:B------:R-:W-:Y:S01]  /*4bd0*/  @!PT LDS RZ, [RZ] ;  /* 0x00000000fffff984 */ /* 0x000fe20000000800 */
[----:B------:R-:W-:Y:S01]  /*4be0*/  @!PT LDS RZ, [RZ] ;  /* 0x00000000fffff984 */ /* 0x000fe20000000800 */
[----:B------:R-:W-:Y:S01]  /*4bf0*/  @!PT LDS RZ, [RZ] ;  /* 0x00000000fffff984 */ /* 0x000fe20000000800 */
[----:B------:R-:W-:Y:S01]  /*4c00*/  @!PT LDS RZ, [RZ] ;  /* 0x00000000fffff984 */ /* 0x000fe20000000800 */
[----:B------:R4:W-:Y:S06]  /*4c10*/  MEMBAR.ALL.CTA ;  /* 0x0000000000007992 */ /* 0x0009ec0000008000 */
[----:B----4-:R-:W4:Y:S01]  /*4c20*/  FENCE.VIEW.ASYNC.S ;  /* 0x00000000000073c6 */ /* 0x010f220000000000 */
[----:B---3--:R-:W-:Y:S11]  /*4c30*/  LOP3.LUT P0, RZ, R10, 0x1, RZ, 0xc0, !PT ;  /* 0x000000010aff7812 */ /* 0x008ff6000780c0ff */
[----:B------:R-:W-:Y:S02]  /*4c40*/  @!UPT UIADD3 URZ, UPT, UPT, URZ, URZ, URZ ;  /* 0x000000fffffff290 */ /* 0x000fe4000fffe0ff */
[----:B----4-:R-:W-:Y:S01]  /*4c50*/  VOTEU.ANY UP1, P0 ;  /* 0x0000000000ff7886 */ /* 0x010fe20000020100 */
[----:B------:R-:W-:Y:S11]  /*4c60*/  PLOP3.LUT P0, PT, PT, PT, UP1, 0x80, 0x8 ;  /* 0x000000000008781c */ /* 0x000ff60003f0f018 */
[----:B------:R-:W-:Y:S02]  /*4c70*/  @!UPT UIADD3 URZ, UPT, UPT, URZ, URZ, URZ ;  /* 0x000000fffffff290 */ /* 0x000fe4000fffe0ff */
[----:B--2---:R-:W-:Y:S02]  /*4c80*/  @P0 SHF.R.U32.HI R0, RZ, 0x10, R9 ;  /* 0x00000010ff000819 */ /* 0x004fe40000011609 */
[----:B------:R-:W-:Y:S02]  /*4c90*/  @P0 MOV R6, R8 ;  /* 0x0000000800060202 */ /* 0x000fe40000000f00 */
[----:B------:R-:W-:Y:S01]  /*4ca0*/  @P0 R2UR UR4, R0 ;  /* 0x00000000000402ca */ /* 0x000fe200000e0000 */
[----:B------:R-:W-:Y:S01]  /*4cb0*/  VIADD R0, R12, 0xf0 ;  /* 0x000000f00c007836 */ /* 0x000fe20000000000 */
[----:B------:R-:W-:Y:S02]  /*4cc0*/  @P0 LOP3.LUT R8, R9, 0xffff, RZ, 0xc0, !PT ;  /* 0x0000ffff09080812 */ /* 0x000fe400078ec0ff */
[----:B------:R-:W-:Y:S02]  /*4cd0*/  @P0 R2UR UR6, R6 ;  /* 0x00000000060602ca */ /* 0x000fe400000e0000 */
[----:B------:R-:W-:Y:S02]  /*4ce0*/  PRMT R0, RZ, 0x654, R0 ;  /* 0x00000654ff007816 */ /* 0x000fe40000000000 */
[----:B------:R-:W-:Y:S02]  /*4cf0*/  @P0 R2UR UR5, R8 ;  /* 0x00000000080502ca */ /* 0x000fe400000e0000 */
[----:B------:R2:W-:Y:S03]  /*4d00*/  SYNCS.ARRIVE.TRANS64.RED.A1T0 RZ, [R0+URZ], RZ ;  /* 0x000000ff00ff79a7 */ /* 0x0005e600081004ff */
[----:B------:R-:W-:Y:S04]  /*4d10*/  @UP1 UMOV UR29, UR4 ;  /* 0x00000004001d1c82 */ /* 0x000fe80008000000 */
[----:B------:R-:W-:Y:S04]  /*4d20*/  @UP1 UMOV UR14, UR6 ;  /* 0x00000006000e1c82 */ /* 0x000fe80008000000 */
[----:B------:R-:W-:Y:S01]  /*4d30*/  @UP1 UMOV UR13, UR5 ;  /* 0x00000005000d1c82 */ /* 0x000fe20008000000 */
[----:B------:R-:W-:Y:S05]  /*4d40*/  BRA.U !UP0, `(.L_x_93) ;  /* 0x0000000108a47547 */ /* 0x000fea000b800000 */
[----:B------:R-:W-:Y:S02]  /*4d50*/  UIMAD.WIDE.U32 UR18, UR13, UR47, URZ ;  /* 0x0000002f0d1272a5 */ /* 0x000fe4000f8e00ff */
[----:B------:R-:W-:Y:S02]  /*4d60*/  UIMAD.WIDE.U32 UR26, UR14, UR44, URZ ;  /* 0x0000002c0e1a72a5 */ /* 0x000fe4000f8e00ff */
[----:B------:R-:W-:Y:S02]  /*4d70*/  USEL UR4, UR30, UR41, !UP5 ;  /* 0x000000291e047287 */ /* 0x000fe4000e800000 */
[----:B------:R-:W-:Y:S02]  /*4d80*/  USEL UR7, UR31, UR43, !UP6 ;  /* 0x0000002b1f077287 */ /* 0x000fe4000f000000 */
[----:B-1----:R-:W-:Y:S02]  /*4d90*/  UIMAD.WIDE.U32 UR8, UR4, UR22, URZ ;  /* 0x00000016040872a5 */ /* 0x002fe4000f8e00ff */
[----:B------:R-:W-:Y:S01]  /*4da0*/  UIMAD.WIDE.U32 UR10, UR7, UR22, URZ ;  /* 0x00000016070a72a5 */ /* 0x000fe2000f8e00ff */
[----:B------:R-:W-:Y:S02]  /*4db0*/  UMOV UR5, UR19 ;  /* 0x0000001300057c82 */ /* 0x000fe40008000000 */
[----:B------:R-:W-:Y:S03]  /*4dc0*/  USHF.R.U32.HI UR6, URZ, UR49, UR5 ;  /* 0x00000031ff067299 */ /* 0x000fe60008011605 */
[----:B------:R-:W-:Y:S01]  /*4dd0*/  UMOV UR5, UR27 ;  /* 0x0000001b00057c82 */ /* 0x000fe20008000000 */
[----:B------:R-:W-:Y:S02]  /*4de0*/  USEL UR6, UR13, UR6, !UP5 ;  /* 0x000000060d067287 */ /* 0x000fe4000e800000 */
[----:B------:R-:W-:Y:S03]  /*4df0*/  USHF.R.U32.HI UR12, URZ, UR45, UR5 ;  /* 0x0000002dff0c7299 */ /* 0x000fe60008011605 */
[----:B------:R-:W-:Y:S02]  /*4e00*/  UMOV UR5, UR9 ;  /* 0x0000000900057c82 */ /* 0x000fe40008000000 */
[----:B------:R-:W-:Y:S03]  /*4e10*/  @UP4 USHF.R.U32.HI UR4, URZ, UR23, UR5 ;  /* 0x00000017ff044299 */ /* 0x000fe60008011605 */
[----:B------:R-:W-:Y:S01]  /*4e20*/  UMOV UR5, UR11 ;  /* 0x0000000b00057c82 */ /* 0x000fe20008000000 */
[----:B------:R-:W-:Y:S02]  /*4e30*/  UIMAD UR4, UR42, UR4, URZ ;  /* 0x000000042a0472a4 */ /* 0x000fe4000f8e02ff */
[----:B------:R-:W-:Y:S02]  /*4e40*/  @UP4 USHF.R.U32.HI UR7, URZ, UR23, UR5 ;  /* 0x00000017ff074299 */ /* 0x000fe40008011605 */
[----:B------:R-:W-:Y:S02]  /*4e50*/  UIMAD.WIDE.U32 UR10, UR6, UR22, URZ ;  /* 0x00000016060a72a5 */ /* 0x000fe4000f8e00ff */
[----:B------:R-:W-:Y:S02]  /*4e60*/  USEL UR5, UR14, UR12, !UP6 ;  /* 0x0000000c0e057287 */ /* 0x000fe4000f000000 */
[----:B------:R-:W-:Y:S02]  /*4e70*/  UIMAD UR8, UR42, UR7, URZ ;  /* 0x000000072a0872a4 */ /* 0x000fe4000f8e02ff */
[----:B------:R-:W-:Y:S03]  /*4e80*/  UISETP.GE.AND UP0, UPT, UR6, UR4, UPT ;  /* 0x000000040600728c */ /* 0x000fe6000bf06270 */
[----:B------:R-:W-:Y:S01]  /*4e90*/  UMOV UR4, UR11 ;  /* 0x0000000b00047c82 */ /* 0x000fe20008000000 */
[----:B------:R-:W-:Y:S02]  /*4ea0*/  UISETP.GE.OR UP0, UPT, UR5, UR8, UP0 ;  /* 0x000000080500728c */ /* 0x000fe40008706670 */
[----:B------:R-:W-:Y:S02]  /*4eb0*/  USHF.R.U32.HI UR4, URZ, UR23, UR4 ;  /* 0x00000017ff047299 */ /* 0x000fe40008011604 */
[----:B------:R-:W-:Y:S02]  /*4ec0*/  UIMAD.WIDE.U32 UR8, UR5, UR22, URZ ;  /* 0x00000016050872a5 */ /* 0x000fe4000f8e00ff */
[----:B------:R-:W-:Y:S04]  /*4ed0*/  USEL UR10, UR6, UR4, !UP4 ;  /* 0x00000004060a7287 */ /* 0x000fe8000e000000 */
[----:B------:R-:W-:Y:S01]  /*4ee0*/  UIADD3 UR11, UPT, UPT, -UR10, URZ, URZ ;  /* 0x000000ff0a0b7290 */ /* 0x000fe2000fffe1ff */
[----:B------:R-:W-:Y:S02]  /*4ef0*/  @!UP0 UMOV UR4, UR9 ;  /* 0x0000000900048c82 */ /* 0x000fe40008000000 */
[----:B------:R-:W-:Y:S02]  /*4f00*/  @!UP0 USHF.R.U32.HI UR4, URZ, UR23, UR4 ;  /* 0x00000017ff048299 */ /* 0x000fe40008011604 */
[----:B------:R-:W-:Y:S02]  /*4f10*/  UIMAD UR8, UR42, UR11, UR6 ;  /* 0x0000000b2a0872a4 */ /* 0x000fe4000f8e0206 */
[----:B------:R-:W-:Y:S04]  /*4f20*/  @!UP0 USEL UR4, UR5, UR4, !UP4 ;  /* 0x0000000405048287 */ /* 0x000fe8000e000000 */
[----:B------:R-:W-:Y:S02]  /*4f30*/  @!UP0 UIMAD UR8, UR7, UR8, UR4 ;  /* 0x00000008070882a4 */ /* 0x000fe4000f8e0204 */
[----:B------:R-:W-:Y:S02]  /*4f40*/  @!UP0 UIADD3 UR9, UPT, UPT, UR10, -UR4, URZ ;  /* 0x800000040a098290 */ /* 0x000fe4000fffe0ff */
[----:B------:R-:W-:Y:S02]  /*4f50*/  UIADD3 UR4, UPT, UPT, -UR5, URZ, URZ ;  /* 0x000000ff05047290 */ /* 0x000fe4000fffe1ff */
[----:B------:R-:W-:Y:S02]  /*4f60*/  UIADD3 UR7, UPT, UPT, -UR6, URZ, URZ ;  /* 0x000000ff06077290 */ /* 0x000fe4000fffe1ff */
[----:B------:R-:W-:Y:S02]  /*4f70*/  @!UP0 UIMAD UR6, UR9, UR42, UR5 ;  /* 0x0000002a090682a4 */ /* 0x000fe4000f8e0205 */
[----:B------:R-:W-:Y:S02]  /*4f80*/  UIMAD UR14, UR15, UR4, UR14 ;  /* 0x000000040f0e72a4 */ /* 0x000fe4000f8e020e */
[----:B------:R-:W-:Y:S01]  /*4f90*/  UIMAD UR13, UR46, UR7, UR13 ;  /* 0x000000072e0d72a4 */ /* 0x000fe2000f8e020d */
[----:B------:R-:W-:Y:S02]  /*4fa0*/  @!UP0 UMOV UR5, UR8 ;  /* 0x0000000800058c82 */ /* 0x000fe40008000000 */
[----:B------:R-:W-:Y:S02]  /*4fb0*/  UIMAD UR14, UR5, UR15, UR14 ;  /* 0x0000000f050e72a4 */ /* 0x000fe4000f8e020e */
[----:B------:R-:W-:Y:S11]  /*4fc0*/  UIMAD UR13, UR6, UR46, UR13 ;  /* 0x0000002e060d72a4 */ /* 0x000ff6000f8e020d */
[----:B------:R-:W-:Y:S01]  /*4fd0*/  @!UPT UIADD3 URZ, UPT, UPT, URZ, URZ, URZ ;  /* 0x000000fffffff290 */ /* 0x000fe2000fffe0ff */
.L_x_93:
[----:B------:R-:W3:Y:S01]  /*4fe0*/  @!UP2 LDCU.128 UR8, c[0x0][0xb10] ;  /* 0x00016200ff08a7ac */ /* 0x000ee20008000c00 */
[C---:B------:R-:W-:Y:S02]  /*4ff0*/  ISETP.NE.U32.AND P1, PT, R4.reuse, RZ, PT ;  /* 0x000000ff0400720c */ /* 0x040fe40003f25070 */
[----:B------:R-:W-:Y:S02]  /*5000*/  ISETP.NE.U32.AND P0, PT, R4, RZ, PT ;  /* 0x000000ff0400720c */ /* 0x000fe40003f05070 */
[C---:B------:R-:W-:Y:S02]  /*5010*/  ISETP.NE.AND.EX P1, PT, R5.reuse, RZ, PT, P1 ;  /* 0x000000ff0500720c */ /* 0x040fe40003f25310 */
[----:B------:R-:W-:Y:S01]  /*5020*/  ISETP.NE.AND.EX P0, PT, R5, RZ, PT, P0 ;  /* 0x000000ff0500720c */ /* 0x000fe20003f05300 */
[----:B------:R-:W4:Y:S01]  /*5030*/  @!UP2 LDCU UR5, c[0x0][0xb0c] ;  /* 0x00016180ff05a7ac */ /* 0x000f220008000800 */
[----:B------:R-:W-:Y:S01]  /*5040*/  SHF.L.U32 R9, R15, 0x1f, RZ ;  /* 0x0000001f0f097819 */ /* 0x000fe200000006ff */
[----:B------:R-:W-:Y:S02]  /*5050*/  USHF.L.U32 UR35, UR16, 0x7, URZ ;  /* 0x0000000710237899 */ /* 0x000fe400080006ff */
[----:B------:R-:W-:Y:S02]  /*5060*/  USHF.L.U32 UR34, UR20, 0x6, URZ ;  /* 0x0000000614227899 */ /* 0x000fe400080006ff */
[----:B---3--:R-:W-:Y:S07]  /*5070*/  UIMAD.WIDE.U32 UR6, UR14, UR8, URZ ;  /* 0x000000080e0672a5 */ /* 0x008fee000f8e00ff */
[----:B------:R-:W-:Y:S01]  /*5080*/  @!UP2 UMOV UR4, UR7 ;  /* 0x000000070004ac82 */ /* 0x000fe20008000000 */
[----:B----4-:R-:W-:Y:S02]  /*5090*/  @!UP2 UISETP.NE.AND UP0, UPT, UR5, 0x1, UPT ;  /* 0x000000010500a88c */ /* 0x010fe4000bf05270 */
[----:B------:R-:W-:Y:S02]  /*50a0*/  @!UP2 USHF.R.U32.HI UR4, URZ, UR9, UR4 ;  /* 0x00000009ff04a299 */ /* 0x000fe40008011604 */
[----:B------:R-:W-:Y:S02]  /*50b0*/  UIMAD.WIDE.U32 UR6, UR13, UR11, URZ ;  /* 0x0000000b0d0672a5 */ /* 0x000fe4000f8e00ff */
[----:B------:R-:W-:Y:S02]  /*50c0*/  @!UP2 USEL UR8, UR14, UR4, !UP0 ;  /* 0x000000040e08a287 */ /* 0x000fe4000c000000 */
[----:B------:R-:W-:Y:S03]  /*50d0*/  @!UP2 UISETP.NE.AND UP0, UPT, UR10, 0x1, UPT ;  /* 0x000000010a00a88c */ /* 0x000fe6000bf05270 */
[----:B------:R-:W-:Y:S02]  /*50e0*/  @!UP2 UMOV UR6, UR7 ;  /* 0x000000070006ac82 */ /* 0x000fe40008000000 */
[----:B------:R-:W3:Y:S02]  /*50f0*/  @!UP2 LDCU UR4, c[0x0][0xb20] ;  /* 0x00016400ff04a7ac */ /* 0x000ee40008000800 */
[----:B---3--:R-:W-:Y:S04]  /*5100*/  @!UP2 USHF.R.U32.HI UR6, URZ, UR4, UR6 ;  /* 0x00000004ff06a299 */ /* 0x008fe80008011606 */
[----:B------:R-:W-:Y:S04]  /*5110*/  @!UP2 USEL UR6, UR13, UR6, !UP0 ;  /* 0x000000060d06a287 */ /* 0x000fe8000c000000 */
[----:B------:R-:W-:Y:S02]  /*5120*/  @!UP2 UIADD3 UR4, UPT, UPT, -UR8, UR6, URZ ;  /* 0x000000060804a290 */ /* 0x000fe4000fffe1ff */
[----:B------:R-:W-:Y:S02]  /*5130*/  @!UP2 UIADD3 UR6, UPT, UPT, UR8, -UR6, URZ ;  /* 0x800000060806a290 */ /* 0x000fe4000fffe0ff */
[----:B------:R-:W-:Y:S02]  /*5140*/  @!UP2 UIMAD UR14, UR4, UR5, UR14 ;  /* 0x00000005040ea2a4 */ /* 0x000fe4000f8e020e */
[----:B------:R-:W-:Y:S01]  /*5150*/  @!UP2 UIMAD UR13, UR6, UR10, UR13 ;  /* 0x0000000a060da2a4 */ /* 0x000fe2000f8e020d */
[----:B------:R-:W-:Y:S11]  /*5160*/  BRA.U UP3, `(.L_x_94) ;  /* 0x0000000103107547 */ /* 0x000ff6000b800000 */
[----:B------:R-:W-:Y:S04]  /*5170*/  MOV R6, UR48 ;  /* 0x0000003000067c02 */ /* 0x000fe80008000f00 */
[----:B------:R-:W-:Y:S04]  /*5180*/  SHF.L.U32 R6, R6, 0x1f, RZ ;  /* 0x0000001f06067819 */ /* 0x000fe800000006ff */
[----:B------:R-:W3:Y:S02]  /*5190*/  SYNCS.PHASECHK.TRANS64.TRYWAIT P2, [UR21+0xd8], R6 ;  /* 0x0000d806ff0075a7 */ /* 0x000ee40008041115 */
[----:B---3--:R-:W-:Y:S05]  /*51a0*/  @!P2 BRA `(.L_x_95) ;  /* 0x0000004800c0a947 */ /* 0x008fea0003800000 */
.L_x_94:
[----:B------:R-:W-:Y:S05]  /*51b0*/  @!P1 BRA `(.L_x_96) ;  /* 0x0000000000309947 */ /* 0x000fea0003800000 */
[----:B------:R-:W-:Y:S01]  /*51c0*/  ISETP.NE.U32.AND P1, PT, R2, RZ, PT ;  /* 0x000000ff0200720c */ /* 0x000fe20003f25070 */
[----:B------:R-:W3:Y:S01]  /*51d0*/  LDCU.64 UR4, c[0x0][0x358] ;  /* 0x00006b00ff0477ac */ /* 0x000ee20008000a00 */
[----:B------:R-:W-:Y:S02]  /*51e0*/  IMAD.MOV.U32 R56, RZ, RZ, 0x1 ;  /* 0x00000001ff387424 */ /* 0x000fe400078e00ff */
[----:B------:R-:W-:Y:S11]  /*51f0*/  ISETP.NE.AND.EX P1, PT, R3, RZ, PT, P1 ;  /* 0x000000ff0300720c */ /* 0x000ff60003f25310 */
[----:B------:R-:W-:Y:S02]  /*5200*/  @!UPT UIADD3 URZ, UPT, UPT, URZ, URZ, URZ ;  /* 0x000000fffffff290 */ /* 0x000fe4000fffe0ff */
[----:B------:R-:W4:Y:S01]  /*5210*/  @P1 LDC.64 R10, c[0x0][0x888] ;  /* 0x00022200ff0a1b82 */ /* 0x000f220000000a00 */
[----:B--2---:R-:W-:Y:S04]  /*5220*/  @P1 IMAD R0, R4, UR36, RZ ;  /* 0x0000002404001c24 */ /* 0x004fe8000f8e02ff */
[----:B----4-:R-:W-:Y:S04]  /*5230*/  @P1 IMAD.WIDE R10, R0, 0x4, R10 ;  /* 0x00000004000a1825 */ /* 0x010fe800078e020a */
[----:B------:R-:W-:Y:S01]  /*5240*/  HFMA2 R0, -RZ, RZ, 0, 5.9604644775390625e-08 ;  /* 0x00000001ff007431 */ /* 0x000fe200000001ff */
[----:B---3-5:R3:W5:Y:S04]  /*5250*/  @P1 LDG.E R27, desc[UR4][R10.64] ;  /* 0x000000040a1b1981 */ /* 0x028768000c1e1900 */
[----:B------:R-:W-:Y:S01]  /*5260*/  @!P1 PRMT R56, R0, 0x7610, R56 ;  /* 0x0000761000389816 */ /* 0x000fe20000000038 */
[----:B---3--:R-:W4:Y:S06]  /*5270*/  @!P1 LDC R27, c[0x0][0x880] ;  /* 0x00022000ff1b9b82 */ /* 0x008f2c0000000800 */
.L_x_96:
[----:B----45:R-:W-:Y:S01]  /*5280*/  @!P0 FSETP.EQ.AND P1, PT, R27, RZ, PT ;  /* 0x000000ff1b00820b */ /* 0x030fe20003f22000 */
[----:B------:R-:W-:Y:S01]  /*5290*/  @!UPT UIADD3 URZ, UPT, UPT, URZ, URZ, URZ ;  /* 0x000000fffffff290 */ /* 0x000fe2000fffe0ff */
[----:B------:R-:W-:Y:S11]  /*52a0*/  @!P0 BRA `(.L_x_97) ;  /* 0x0000000000188947 */ /* 0x000ff60003800000 */
[----:B------:R-:W-:Y:S02]  /*52b0*/  LOP3.LUT P0, RZ, R56, 0xff, RZ, 0xc0, !PT ;  /* 0x000000ff38ff7812 */ /* 0x000fe4000780c0ff */
[----:B------:R-:W-:Y:S04]  /*52c0*/  ISETP.NE.U32.AND P1, PT, R2, RZ, PT ;  /* 0x000000ff0200720c */ /* 0x000fe80003f25070 */
[----:B------:R-:W-:Y:S04]  /*52d0*/  ISETP.NE.AND.EX P1, PT, R3, RZ, PT, P1 ;  /* 0x000000ff0300720c */ /* 0x000fe80003f25310 */
[----:B------:R-:W-:Y:S03]  /*52e0*/  PLOP3.LUT P1, PT, P1, PT, PT, 0x8, 0x80 ;  /* 0x000000000080781c */ /* 0x000fe60000f2e170 */
[----:B------:R-:W-:Y:S11]  /*52f0*/  @P0 FSETP.EQ.AND P1, PT, R27, RZ, PT ;  /* 0x000000ff1b00020b */ /* 0x000ff60003f22000 */
[----:B------:R-:W-:Y:S02]  /*5300*/  @!UPT UIADD3 URZ, UPT, UPT, URZ, URZ, URZ ;  /* 0x000000fffffff290 */ /* 0x000fe4000fffe0ff */
.L_x_97:
[----:B------:R-:W3:Y:S01]  /*5310*/  SYNCS.PHASECHK.TRANS64.TRYWAIT P2, [UR21+0xb0], R9 ;  /* 0x0000b009ff0075a7 */ /* 0x000ee20008041115 */
[----:B------:R-:W-:Y:S04]  /*5320*/  ELECT P0, URZ, PT ;  /* 0x0000000000ff782f */ /* 0x000fe80003800000 */
[----:B------:R-:W-:Y:S11]  /*5330*/  PLOP3.LUT P1, PT, P1, P0, PT, 0xf2, 0x2f ;  /* 0x00000000002f781c */ /* 0x000ff60000f21e72 */
[----:B------:R-:W-:Y:S02]  /*5340*/  @!UPT UIADD3 URZ, UPT, UPT, URZ, URZ, URZ ;  /* 0x000000fffffff290 */ /* 0x000fe4000fffe0ff */
[----:B------:R-:W-:Y:S05]  /*5350*/  @!P1 IADD3 R8, P0, PT, R16, 0x580, RZ ;  /* 0x0000058010089810 */ /* 0x000fea0007f1e0ff */
[----:B--2---:R-:W-:Y:S01]  /*5360*/  @!P1 IMAD.X R6, RZ, RZ, R17, P0 ;  /* 0x000000ffff069224 */ /* 0x004fe200000e0611 */
[----:B---3--:R-:W-:Y:S07]  /*5370*/  @!P2 BRA `(.L_x_98) ;  /* 0x000000480064a947 */ /* 0x008fee0003800000 */
.L_x_198:
[----:B------:R-:W-:Y:S01]  /*5380*/  @!P1 R2UR UR5, R8 ;  /* 0x00000000080592ca */ /* 0x000fe200000e0000 */
[----:B------:R-:W-:Y:S01]  /*5390*/  VOTEU.ALL UP0, P1 ;  /* 0x0000000000ff7886 */ /* 0x000fe20000800000 */
[----:B------:R-:W-:Y:S01]  /*53a0*/  @!P1 R2UR UR4, R6 ;  /* 0x00000000060492ca */ /* 0x000fe200000e0000 */
[----:B--2---:R-:W-:Y:S01]  /*53b0*/  @!P1 IMAD.MOV.U32 R0, RZ, RZ, 0x2000 ;  /* 0x00002000ff009424 */ /* 0x004fe200078e00ff */
[----:B------:R-:W-:Y:S01]  /*53c0*/  UMOV UR6, 0x0 ;  /* 0x0000000000067882 */ /* 0x000fe20000000000 */
[----:B------:R-:W-:Y:S01]  /*53d0*/  UMOV UR7, 0x10000000 ;  /* 0x1000000000077882 */ /* 0x000fe20000000000 */
[----:B------:R-:W-:Y:S01]  /*53e0*/  @!UP0 UIADD3 UR32, UPT, UPT, UR21, 0x200, URZ ;  /* 0x0000020015208890 */ /* 0x000fe2000fffe0ff */
[----:B------:R-:W-:Y:S01]  /*53f0*/  @!P1 IADD3 R8, P0, PT, R16, 0x580, RZ ;  /* 0x0000058010089810 */ /* 0x000fe20007f1e0ff */
[----:B------:R-:W-:Y:S04]  /*5400*/  VOTEU.ALL UP0, P1 ;  /* 0x0000000000ff7886 */ /* 0x000fe80000800000 */
[----:B------:R-:W-:Y:S02]  /*5410*/  @!P1 IMAD.X R6, RZ, RZ, R17, P0 ;  /* 0x000000ffff069224 */ /* 0x000fe400000e0611 */
[----:B------:R-:W-:Y:S02]  /*5420*/  IMAD.U32 R10, RZ, RZ, UR5 ;  /* 0x00000005ff0a7e24 */ /* 0x000fe4000f8e00ff */
[----:B------:R-:W-:Y:S03]  /*5430*/  IMAD.U32 R11, RZ, RZ, UR4 ;  /* 0x00000004ff0b7e24 */ /* 0x000fe6000f8e00ff */
[----:B------:R-:W-:Y:S02]  /*5440*/  @!P1 R2UR UR4, R10 ;  /* 0x000000000a0492ca */ /* 0x000fe400000e0000 */
[----:B------:R-:W-:Y:S11]  /*5450*/  @!P1 R2UR UR5, R11 ;  /* 0x000000000b0592ca */ /* 0x000ff600000e0000 */
[----:B------:R-:W-:Y:S02]  /*5460*/  @!UPT UIADD3 URZ, UPT, UPT, URZ, URZ, URZ ;  /* 0x000000fffffff290 */ /* 0x000fe4000fffe0ff */
[----:B------:R2:W-:Y:S01]  /*5470*/  @!UP0 UTMALDG.3D [UR32], [UR4], desc[UR6] ;  /* 0x00000620040085b4 */ /* 0x0005e20008011000 */
[----:B------:R2:W-:Y:S01]  /*5480*/  @!P1 SYNCS.ARRIVE.TRANS64.RED.A0TR RZ, [UR21+0x90], R0 ;  /* 0x00009000ffff99a7 */ /* 0x0005e20008300415 */
[----:B------:R-:W-:Y:S01]  /*5490*/  SYNCS.ARRIVE.TRANS64.RED.A1T0 RZ, [UR40], RZ ;  /* 0x000000ffffff79a7 */ /* 0x000fe20008100428 */
[----:B------:R-:W3:Y:S02]  /*54a0*/  SYNCS.PHASECHK.TRANS64.TRYWAIT P2, [UR21+0xb8], R9 ;  /* 0x0000b809ff0075a7 */ /* 0x000ee40008041115 */
[----:B--23--:R-:W-:Y:S05]  /*54b0*/  @!P2 BRA `(.L_x_99) ;  /* 0x00000048002ca947 */ /* 0x00cfea0003800000 */
.L_x_200:
        /* <DEDUP_REMOVED lines=8> */
[----:B------:R-:W-:Y:S01]  /*5540*/  @!UP0 UIADD3 UR24, UPT, UPT, UR21, 0x2200, URZ ;  /* 0x0000220015188890 */ /* 0x000fe2000fffe0ff */
[----:B------:R-:W-:Y:S01]  /*5550*/  VOTEU.ALL UP0, P1 ;  /* 0x0000000000ff7886 */ /* 0x000fe20000800000 */
[----:B------:R-:W-:Y:S01]  /*5560*/  UMOV UR27, UR35 ;  /* 0x00000023001b7c82 */ /* 0x000fe20008000000 */
[----:B------:R-:W-:Y:S02]  /*5570*/  UMOV UR28, UR36 ;  /* 0x00000024001c7c82 */ /* 0x000fe40008000000 */
[----:B------:R-:W-:Y:S02]  /*5580*/  IMAD.U32 R10, RZ, RZ, UR5 ;  /* 0x00000005ff0a7e24 */ /* 0x000fe4000f8e00ff */
[----:B------:R-:W-:Y:S02]  /*5590*/  IMAD.U32 R11, RZ, RZ, UR4 ;  /* 0x00000004ff0b7e24 */ /* 0x000fe4000f8e00ff */
[----:B------:R-:W-:Y:S01]  /*55a0*/  @!P1 IMAD.X R6, RZ, RZ, R17, P0 ;  /* 0x000000ffff069224 */ /* 0x000fe200000e0611 */
        /* <DEDUP_REMOVED lines=8> */
.L_x_202:
[----:B------:R-:W-:Y:S01]  /*5630*/  @!P1 R2UR UR5, R8 ;  /* 0x00000000080592ca */ /* 0x000fe200000e0000 */
[----:B------:R-:W-:Y:S01]  /*5640*/  VOTEU.ALL UP0, P1 ;  /* 0x0000000000ff7886 */ /* 0x000fe20000800000 */
[----:B------:R-:W-:Y:S01]  /*5650*/  @!P1 R2UR UR4, R6 ;  /* 0x00000000060492ca */ /* 0x000fe200000e0000 */
[----:B--2---:R-:W-:Y:S01]  /*5660*/  @!P1 IMAD.MOV.U32 R0, RZ, RZ, 0x2000 ;  /* 0x00002000ff009424 */ /* 0x004fe200078e00ff */
[----:B------:R-:W-:Y:S01]  /*5670*/  UMOV UR6, 0x0 ;  /* 0x0000000000067882 */ /* 0x000fe20000000000 */
[----:B------:R-:W-:Y:S01]  /*5680*/  UMOV UR7, 0x10000000 ;  /* 0x1000000000077882 */ /* 0x000fe20000000000 */
[----:B------:R-:W-:Y:S01]  /*5690*/  @!UP0 UIADD3 UR18, UPT, UPT, UR34, 0x20, URZ ;  /* 0x0000002022128890 */ /* 0x000fe2000fffe0ff */
[----:B------:R-:W-:Y:S01]  /*56a0*/  VIADD R14, R14, 0x1 ;  /* 0x000000010e0e7836 */ /* 0x000fe20000000000 */
[----:B------:R-:W-:Y:S01]  /*56b0*/  @!UP0 UIADD3 UR16, UPT, UPT, UR21, 0x4200, URZ ;  /* 0x0000420015108890 */ /* 0x000fe2000fffe0ff */
[----:B------:R-:W-:Y:S01]  /*56c0*/  VOTEU.ALL UP0, P1 ;  /* 0x0000000000ff7886 */ /* 0x000fe20000800000 */
[----:B------:R-:W-:Y:S01]  /*56d0*/  UMOV UR19, UR35 ;  /* 0x0000002300137c82 */ /* 0x000fe20008000000 */
[----:B------:R-:W-:Y:S02]  /*56e0*/  UMOV UR20, UR36 ;  /* 0x0000002400147c82 */ /* 0x000fe40008000000 */
        /* <DEDUP_REMOVED lines=10> */
.L_x_204:
[----:B------:R-:W-:Y:S01]  /*5790*/  @!P1 IADD3 R6, P0, PT, R16, 0x580, RZ ;  /* 0x0000058010069810 */ /* 0x000fe20007f1e0ff */
[----:B------:R-:W-:Y:S01]  /*57a0*/  VOTEU.ALL UP0, P1 ;  /* 0x0000000000ff7886 */ /* 0x000fe20000800000 */
[----:B------:R-:W-:Y:S01]  /*57b0*/  UMOV UR6, 0x0 ;  /* 0x0000000000067882 */ /* 0x000fe20000000000 */
[----:B------:R-:W-:Y:S01]  /*57c0*/  UMOV UR7, 0x10000000 ;  /* 0x1000000000077882 */ /* 0x000fe20000000000 */
[----:B------:R-:W-:Y:S01]  /*57d0*/  @!P1 R2UR UR5, R6 ;  /* 0x00000000060592ca */ /* 0x000fe200000e0000 */
[----:B--2---:R-:W-:Y:S01]  /*57e0*/  @!P1 IMAD.X R0, RZ, RZ, R17, P0 ;  /* 0x000000ffff009224 */ /* 0x004fe200000e0611 */
[----:B------:R-:W-:Y:S01]  /*57f0*/  @!UP0 UIADD3 UR10, UPT, UPT, UR34, 0x30, URZ ;  /* 0x00000030220a8890 */ /* 0x000fe2000fffe0ff */
[----:B------:R-:W-:Y:S01]  /*5800*/  R2UR UR18, R58 ;  /* 0x000000003a1272ca */ /* 0x000fe200000e0000 */
[----:B------:R-:W-:Y:S01]  /*5810*/  @!UP0 UIADD3 UR8, UPT, UPT, UR21, 0x6200, URZ ;  /* 0x0000620015088890 */ /* 0x000fe2000fffe0ff */
[----:B------:R-:W-:Y:S01]  /*5820*/  R2UR UR16, R59 ;  /* 0x000000003b1072ca */ /* 0x000fe200000e0000 */
[----:B------:R-:W-:Y:S01]  /*5830*/  @!UP0 UIADD3 UR9, UPT, UPT, UR21, 0xa8, URZ ;  /* 0x000000a815098890 */ /* 0x000fe2000fffe0ff */
[----:B------:R-:W-:Y:S01]  /*5840*/  @!P1 R2UR UR4, R0 ;  /* 0x00000000000492ca */ /* 0x000fe200000e0000 */
[----:B------:R-:W-:Y:S01]  /*5850*/  VOTEU.ALL UP0, P1 ;  /* 0x0000000000ff7886 */ /* 0x000fe20000800000 */
[----:B------:R-:W-:Y:S01]  /*5860*/  UMOV UR11, UR35 ;  /* 0x00000023000b7c82 */ /* 0x000fe20008000000 */
[----:B------:R-:W-:Y:S01]  /*5870*/  UMOV UR12, UR36 ;  /* 0x00000024000c7c82 */ /* 0x000fe20008000000 */
[C---:B------:R-:W-:Y:S01]  /*5880*/  ISETP.NE.AND P0, PT, R14.reuse, 0x2, PT ;  /* 0x000000020e00780c */ /* 0x040fe20003f05270 */
[----:B------:R-:W-:Y:S01]  /*5890*/  UPLOP3.LUT UP3, UPT, UPT, UPT, UPT, 0x80, 0x8 ;  /* 0x000000000008789c */ /* 0x000fe20003f6f070 */
[----:B------:R-:W-:Y:S01]  /*58a0*/  IMAD.U32 R8, RZ, RZ, UR5 ;  /* 0x00000005ff087e24 */ /* 0x000fe2000f8e00ff */
[----:B------:R-:W-:Y:S01]  /*58b0*/  LOP3.LUT R15, R15, 0x1, RZ, 0x3c, !PT ;  /* 0x000000010f0f7812 */ /* 0x000fe200078e3cff */
[----:B------:R-:W-:Y:S01]  /*58c0*/  UMOV UR36, UR29 ;  /* 0x0000001d00247c82 */ /* 0x000fe20008000000 */
[----:B------:R-:W-:Y:S01]  /*58d0*/  SEL R0, RZ, 0x1, P0 ;  /* 0x00000001ff007807 */ /* 0x000fe20000000000 */
[----:B------:R-:W-:Y:S01]  /*58e0*/  UIADD3 UR20, UPT, UPT, UR13, UR18, URZ ;  /* 0x000000120d147290 */ /* 0x000fe2000fffe0ff */
[----:B------:R-:W-:Y:S01]  /*58f0*/  SEL R14, R14, RZ, P0 ;  /* 0x000000ff0e0e7207 */ /* 0x000fe20000000000 */
[----:B------:R-:W-:Y:S01]  /*5900*/  UIADD3 UR16, UPT, UPT, UR14, UR16, URZ ;  /* 0x000000100e107290 */ /* 0x000fe2000fffe0ff */
[----:B------:R-:W-:Y:S01]  /*5910*/  IMAD.U32 R9, RZ, RZ, UR4 ;  /* 0x00000004ff097e24 */ /* 0x000fe2000f8e00ff */
[----:B------:R-:W-:Y:S02]  /*5920*/  @!P1 R2UR UR4, R8 ;  /* 0x00000000080492ca */ /* 0x000fe400000e0000 */
[----:B------:R-:W-:Y:S02]  /*5930*/  LOP3.LUT R13, R13, R0, RZ, 0x3c, !PT ;  /* 0x000000000d0d7212 */ /* 0x000fe400078e3cff */
[----:B------:R-:W-:Y:S11]  /*5940*/  @!P1 R2UR UR5, R9 ;  /* 0x00000000090592ca */ /* 0x000ff600000e0000 */
[----:B------:R-:W-:Y:S02]  /*5950*/  @!UPT UIADD3 URZ, UPT, UPT, URZ, URZ, URZ ;  /* 0x000000fffffff290 */ /* 0x000fe4000fffe0ff */
[----:B------:R2:W-:Y:S01]  /*5960*/  @!UP0 UTMALDG.3D [UR8], [UR4], desc[UR6] ;  /* 0x00000608040085b4 */ /* 0x0005e20008011000 */
[----:B------:R2:W-:Y:S01]  /*5970*/  @!P1 SYNCS.ARRIVE.TRANS64.RED.A0TR RZ, [UR21+0xa8], R7 ;  /* 0x0000a807ffff99a7 */ /* 0x0005e20008300415 */
[----:B------:R-:W-:Y:S01]  /*5980*/  SYNCS.ARRIVE.TRANS64.RED.A1T0 RZ, [UR37], RZ ;  /* 0x000000ffffff79a7 */ /* 0x000fe20008100425 */
[----:B------:R-:W-:Y:S05]  /*5990*/  BRA.U UP1, `(.L_x_102) ;  /* 0xfffffff101707547 */ /* 0x000fea000b83ffff */
[----:B------:R-:W-:-:S04]  /*59a0*/  SHF.L.U32 R2, R15, 0x1f, RZ ;  /* 0x0000001f0f027819 */ /* 0x000fc800000006ff */
[----:B------:R-:W3:Y:S02]  /*59b0*/  SYNCS.PHASECHK.TRANS64.TRYWAIT P0, [UR21+0xb0], R2 ;  /* 0x0000b002ff0075a7 */ /* 0x000ee40008001115 */
[----:B---3--:R-:W-:Y:S05]  /*59c0*/  @!P0 BRA `(.L_x_103) ;  /* 0x0000004400308947 */ /* 0x008fea0003800000 */
.L_x_206:
[----:B------:R-:W4:Y:S02]  /*59d0*/  SYNCS.PHASECHK.TRANS64.TRYWAIT P0, [UR21+0xb8], R2 ;  /* 0x0000b802ff0075a7 */ /* 0x000f240008001115 */
[----:B----4-:R-:W-:Y:S05]  /*59e0*/  @!P0 BRA `(.L_x_104) ;  /* 0x0000004400408947 */ /* 0x010fea0003800000 */
.L_x_208:
[----:B------:R-:W4:Y:S02]  /*59f0*/  SYNCS.PHASECHK.TRANS64.TRYWAIT P0, [UR21+0xc0], R2 ;  /* 0x0000c002ff0075a7 */ /* 0x000f240008001115 */
[----:B----4-:R-:W-:Y:S05]  /*5a00*/  @!P0 BRA `(.L_x_105) ;  /* 0x0000004400508947 */ /* 0x010fea0003800000 */
.L_x_210:
[----:B---3--:R-:W-:-:S07]  /*5a10*/  MOV R0, UR21 ;  /* 0x0000001500007c02 */ /* 0x008fce0008000f00 */
.L_x_106:
[----:B---3--:R-:W-:-:S04]  /*5a20*/  SHF.L.U32 R2, R15, 0x1f, RZ ;  /* 0x0000001f0f027819 */ /* 0x008fc800000006ff */
[----:B------:R3:W4:Y:S03]  /*5a30*/  SYNCS.PHASECHK.TRANS64.TRYWAIT P0, [R0+URZ+0xc8], R2 ;  /* 0x0000c802000075a7 */ /* 0x00072600080011ff */
[----:B----4-:R-:W-:Y:S05]  /*5a40*/  @!P0 NANOSLEEP.SYNCS 0x989680 ;  /* 0x009896800000895d */ /* 0x010fea0003900000 */
[----:B------:R-:W4:Y:S02]  /*5a50*/  @!P0 SYNCS.PHASECHK.TRANS64 P0, [R0+URZ+0xc8], R2 ;  /* 0x0000c802000085a7 */ /* 0x000f2400080010ff */
[----:B-12-4-:R-:W-:Y:S05]  /*5a60*/  @P0 EXIT ;  /* 0x000000000000094d */ /* 0x016fea0003800000 */
[----:B------:R-:W-:Y:S05]  /*5a70*/  BRA `(.L_x_106) ;  /* 0xfffffffc00e87947 */ /* 0x000fea000383ffff */
.L_x_91:
[----:B------:R-:W-:-:S06]  /*5a80*/  UISETP.GE.AND UP0, UPT, UR21, 0x4, UPT ;  /* 0x000000041500788c */ /* 0x000fcc000bf06270 */
[----:B------:R-:W-:-:S13]  /*5a90*/  PLOP3.LUT P0, PT, PT, PT, UP0, 0x80, 0x8 ;  /* 0x000000000008781c */ /* 0x000fda0003f0f008 */
[----:B-1----:R-:W-:Y:S05]  /*5aa0*/  @!P0 EXIT ;  /* 0x000000000000894d */ /* 0x002fea0003800000 */
[----:B------:R-:W1:Y:S08]  /*5ab0*/  S2UR UR4, SR_CgaCtaId ;  /* 0x00000000000479c3 */ /* 0x000e700000008800 */
[----:B------:R-:W-:Y:S01]  /*5ac0*/  BAR.SYNC.DEFER_BLOCKING 0x6, 0xa0 ;  /* 0x0182800000007b1d */ /* 0x000fe20000010000 */
[C---:B------:R-:W-:Y:S01]  /*5ad0*/  IMAD.SHL.U32 R4, R70.reuse, 0x10, RZ ;  /* 0x0000001046047824 */ /* 0x040fe200078e00ff */
[C---:B------:R-:W-:Y:S01]  /*5ae0*/  LOP3.LUT R71, R70.reuse, 0x60, RZ, 0xc0, !PT ;  /* 0x0000006046477812 */ /* 0x040fe200078ec0ff */
[C---:B------:R-:W-:Y:S01]  /*5af0*/  IMAD.SHL.U32 R69, R70.reuse, 0x2, RZ ;  /* 0x0000000246457824 */ /* 0x040fe200078e00ff */
[C---:B------:R-:W-:Y:S01]  /*5b00*/  LOP3.LUT R68, R70.reuse, 0x2, RZ, 0xc0, !PT ;  /* 0x0000000246447812 */ /* 0x040fe200078ec0ff */
[----:B------:R-:W-:Y:S01]  /*5b10*/  IMAD.U32 R23, R70, 0x10000, RZ ;  /* 0x0001000046177824 */ /* 0x000fe200078e00ff */
[----:B------:R-:W-:-:S02]  /*5b20*/  UMOV UR44, 0x400 ;  /* 0x00000400002c7882 */ /* 0x000fc40000000000 */
[----:B------:R-:W2:Y:S01]  /*5b30*/  LDC.64 R52, c[0x0][0x888] ;  /* 0x00022200ff347b82 */ /* 0x000ea20000000a00 */
[----:B------:R-:W-:Y:S01]  /*5b40*/  LOP3.LUT R5, R4, 0x60, RZ, 0xc0, !PT ;  /* 0x0000006004057812 */ /* 0x000fe200078ec0ff */
[----:B------:R-:W-:Y:S01]  /*5b50*/  HFMA2 R62, -RZ, RZ, 0, 0 ;  /* 0x00000000ff3e7431 */ /* 0x000fe200000001ff */
[----:B------:R-:W-:Y:S01]  /*5b60*/  LOP3.LUT R70, R70, 0x4, RZ, 0xc0, !PT ;  /* 0x0000000446467812 */ /* 0x000fe200078ec0ff */
[----:B------:R-:W-:Y:S01]  /*5b70*/  IMAD.MOV.U32 R66, RZ, RZ, 0x1 ;  /* 0x00000001ff427424 */ /* 0x000fe200078e00ff */
[----:B------:R-:W-:Y:S01]  /*5b80*/  LOP3.LUT R69, R5, 0xc, R69, 0xf8, !PT ;  /* 0x0000000c05457812 */ /* 0x000fe200078ef845 */
[----:B------:R-:W-:Y:S01]  /*5b90*/  IMAD.MOV.U32 R22, RZ, RZ, RZ ;  /* 0x000000ffff167224 */ /* 0x000fe200078e00ff */
[----:B------:R-:W-:Y:S01]  /*5ba0*/  LOP3.LUT R23, R23, 0x600000, RZ, 0xc0, !PT ;  /* 0x0060000017177812 */ /* 0x000fe200078ec0ff */
[----:B------:R-:W3:Y:S01]  /*5bb0*/  LDC.64 R54, c[0x0][0x890] ;  /* 0x00022400ff367b82 */ /* 0x000ee20000000a00 */
[----:B------:R-:W-:Y:S02]  /*5bc0*/  LOP3.LUT R69, R69, 0x790, R4, 0xf8, !PT ;  /* 0x0000079045457812 */ /* 0x000fe400078ef804 */
[----:B------:R-:W-:Y:S01]  /*5bd0*/  CS2R R64, SRZ ;  /* 0x0000000000407805 */ /* 0x000fe2000001ff00 */
[----:B------:R-:W4:Y:S01]  /*5be0*/  LDCU UR59, c[0x0][0x370] ;  /* 0x00006e00ff3b77ac */ /* 0x000f220008000800 */
[----:B------:R-:W2:Y:S03]  /*5bf0*/  LDCU.64 UR62, c[0x0][0x348] ;  /* 0x00006900ff3e77ac */ /* 0x000ea60008000a00 */
[----:B------:R-:W2:Y:S01]  /*5c00*/  LDC.64 R50, c[0x0][0x8b0] ;  /* 0x00022c00ff327b82 */ /* 0x000ea20000000a00 */
[----:B-1----:R-:W-:Y:S01]  /*5c10*/  ULEA UR44, UR4, UR44, 0x18 ;  /* 0x0000002c042c7291 */ /* 0x002fe2000f8ec0ff */
[----:B------:R-:W1:Y:S06]  /*5c20*/  LDCU UR43, c[0x0][0xb0c] ;  /* 0x00016180ff2b77ac */ /* 0x000e6c0008000800 */
[----:B------:R-:W1:Y:S01]  /*5c30*/  LDC.64 R48, c[0x0][0x8a8] ;  /* 0x00022a00ff307b82 */ /* 0x000e620000000a00 */
[----:B------:R-:W-:Y:S01]  /*5c40*/  UIADD3 UR4, UPT, UPT, UR44, 0x200, URZ ;  /* 0x000002002c047890 */ /* 0x000fe2000fffe0ff */
[----:B------:R-:W1:Y:S01]  /*5c50*/  LDCU UR39, c[0x0][0xb30] ;  /* 0x00016600ff2777ac */ /* 0x000e620008000800 */
[----:B------:R-:W4:Y:S04]  /*5c60*/  LDS R0, [UR44+0x190] ;  /* 0x0001902cff007984 */ /* 0x000f280008000800 */
[----:B------:R-:W-:Y:S01]  /*5c70*/  IMAD.U32 R60, RZ, RZ, UR4 ;  /* 0x00000004ff3c7e24 */ /* 0x000fe2000f8e00ff */
[----:B------:R-:W1:Y:S04]  /*5c80*/  LDCU.64 UR56, c[0x0][0x888] ;  /* 0x00011100ff3877ac */ /* 0x000e680008000a00 */
[----:B------:R-:W-:Y:S01]  /*5c90*/  LEA R69, R69, R60, 0x2 ;  /* 0x0000003c45457211 */ /* 0x000fe200078e10ff */
[----:B------:R-:W1:Y:S04]  /*5ca0*/  LDCU.64 UR40, c[0x0][0xb28] ;  /* 0x00016500ff2877ac */ /* 0x000e680008000a00 */
[--C-:B------:R-:W-:Y:S01]  /*5cb0*/  IMAD R68, R68, -0x10, R69.reuse ;  /* 0xfffffff044447824 */ /* 0x100fe200078e0245 */
[----:B------:R-:W1:Y:S01]  /*5cc0*/  LDCU.128 UR52, c[0x0][0xb10] ;  /* 0x00016200ff3477ac */ /* 0x000e620008000c00 */
[----:B------:R-:W-:Y:S01]  /*5cd0*/  IMAD R67, R70, -0x10, R69 ;  /* 0xfffffff046437824 */ /* 0x000fe200078e0245 */
[----:B------:R-:W1:Y:S01]  /*5ce0*/  LDCU UR58, c[0x0][0x374] ;  /* 0x00006e80ff3a77ac */ /* 0x000e620008000800 */
[----:B------:R-:W-:Y:S01]  /*5cf0*/  UMOV UR47, URZ ;  /* 0x000000ff002f7c82 */ /* 0x000fe20008000000 */
[----:B------:R-:W-:Y:S01]  /*5d00*/  UMOV UR46, URZ ;  /* 0x000000ff002e7c82 */ /* 0x000fe20008000000 */
[----:B--234-:R-:W-:-:S07]  /*5d10*/  IADD3 R23, PT, PT, R0, R23, RZ ;  /* 0x0000001700177210 */ /* 0x01cfce0007ffe0ff */
.L_x_150:
[----:B------:R-:W-:Y:S02]  /*5d20*/  LEA R3, R62, UR44, 0x3 ;  /* 0x0000002c3e037c11 */ /* 0x000fe4000f8e18ff */
[----:B------:R-:W-:Y:S02]  /*5d30*/  SHF.L.U32 R0, R64, 0x1f, RZ ;  /* 0x0000001f40007819 */ /* 0x000fe400000006ff */
[----:B-1----:R-:W-:Y:S02]  /*5d40*/  LEA R4, R62, UR44, 0x4 ;  /* 0x0000002c3e047c11 */ /* 0x002fe4000f8e20ff */
[----:B--2---:R-:W2:Y:S02]  /*5d50*/  SYNCS.PHASECHK.TRANS64.TRYWAIT P0, [R3+URZ+0xe0], R0 ;  /* 0x0000e000030075a7 */ /* 0x004ea400080011ff */
[----:B--2---:R-:W-:Y:S05]  /*5d60*/  @!P0 BRA `(.L_x_107) ;  /* 0x0000004000908947 */ /* 0x004fea0003800000 */
.L_x_211:
        /* <DEDUP_REMOVED lines=11> */
[----:B------:R-:W-:Y:S01]  /*5e20*/  PLOP3.LUT P0, PT, PT, PT, UP1, 0x80, 0x8 ;  /* 0x000000000008781c */ /* 0x000fe20003f0f018 */
[----:B------:R-:W-:Y:S11]  /*5e30*/  UP2UR UR61, UPR, URZ, 0x2 ;  /* 0x00000002ff3d7883 */ /* 0x000ff60008000000 */
[----:B------:R-:W-:Y:S01]  /*5e40*/  @!UPT UIADD3 URZ, UPT, UPT, URZ, URZ, URZ ;  /* 0x000000fffffff290 */ /* 0x000fe2000fffe0ff */
        /* <DEDUP_REMOVED lines=13> */
[----:B------:R-:W3:Y:S01]  /*5f20*/  LDCU UR12, c[0x0][0xb20] ;  /* 0x00016400ff0c77ac */ /* 0x000ee20008000800 */
[----:B-1----:R-:W-:Y:S02]  /*5f30*/  UIMAD.WIDE.U32 UR4, UR58, UR55, URZ ;  /* 0x000000373a0472a5 */ /* 0x002fe4000f8e00ff */
[----:B------:R-:W-:Y:S02]  /*5f40*/  UIMAD.WIDE.U32 UR6, UR59, UR52, URZ ;  /* 0x000000343b0672a5 */ /* 0x000fe4000f8e00ff */
[----:B------:R-:W-:Y:S02]  /*5f50*/  UISETP.NE.AND UP0, UPT, UR54, 0x1, UPT ;  /* 0x000000013600788c */ /* 0x000fe4000bf05270 */
[----:B------:R-:W-:Y:S02]  /*5f60*/  UIMAD.WIDE.U32 UR8, UR37, UR55, URZ ;  /* 0x00000037250872a5 */ /* 0x000fe4000f8e00ff */
[----:B------:R-:W-:Y:S02]  /*5f70*/  UIMAD.WIDE.U32 UR10, UR38, UR52, URZ ;  /* 0x00000034260a72a5 */ /* 0x000fe4000f8e00ff */
[----:B------:R-:W-:Y:S02]  /*5f80*/  UISETP.NE.AND UP1, UPT, UR43, 0x1, UPT ;  /* 0x000000012b00788c */ /* 0x000fe4000bf25270 */
[----:B------:R-:W-:Y:S01]  /*5f90*/  UISETP.NE.AND UP2, UPT, UR42, 0x1, UPT ;  /* 0x000000012a00788c */ /* 0x000fe2000bf45270 */
[----:B------:R-:W-:Y:S02]  /*5fa0*/  UMOV UR4, UR5 ;  /* 0x0000000500047c82 */ /* 0x000fe40008000000 */
[----:B---3--:R-:W-:Y:S03]  /*5fb0*/  USHF.R.U32.HI UR5, URZ, UR12, UR4 ;  /* 0x0000000cff057299 */ /* 0x008fe60008011604 */
[----:B------:R-:W-:Y:S02]  /*5fc0*/  UMOV UR4, UR7 ;  /* 0x0000000700047c82 */ /* 0x000fe40008000000 */
[----:B------:R-:W-:Y:S02]  /*5fd0*/  USHF.R.U32.HI UR7, URZ, UR53, UR4 ;  /* 0x00000035ff077299 */ /* 0x000fe40008011604 */
[----:B------:R-:W-:Y:S02]  /*5fe0*/  USEL UR4, UR58, UR5, !UP0 ;  /* 0x000000053a047287 */ /* 0x000fe4000c000000 */
[----:B------:R-:W-:Y:S01]  /*5ff0*/  USEL UR7, UR59, UR7, !UP1 ;  /* 0x000000073b077287 */ /* 0x000fe2000c800000 */
[----:B------:R-:W-:Y:S01]  /*6000*/  UMOV UR5, UR9 ;  /* 0x0000000900057c82 */ /* 0x000fe20008000000 */
[----:B------:R-:W-:Y:S02]  /*6010*/  UIMAD.WIDE.U32 UR8, UR4, UR40, URZ ;  /* 0x00000028040872a5 */ /* 0x000fe4000f8e00ff */
[----:B------:R-:W-:Y:S03]  /*6020*/  USHF.R.U32.HI UR6, URZ, UR12, UR5 ;  /* 0x0000000cff067299 */ /* 0x000fe60008011605 */
[----:B------:R-:W-:Y:S01]  /*6030*/  UMOV UR5, UR11 ;  /* 0x0000000b00057c82 */ /* 0x000fe20008000000 */
[----:B------:R-:W-:Y:S02]  /*6040*/  UIMAD.WIDE.U32 UR10, UR7, UR40, URZ ;  /* 0x00000028070a72a5 */ /* 0x000fe4000f8e00ff */
[----:B------:R-:W-:Y:S02]  /*6050*/  USHF.R.U32.HI UR12, URZ, UR53, UR5 ;  /* 0x00000035ff0c7299 */ /* 0x000fe40008011605 */
[----:B------:R-:W-:Y:S01]  /*6060*/  USEL UR6, UR37, UR6, !UP0 ;  /* 0x0000000625067287 */ /* 0x000fe2000c000000 */
[----:B------:R-:W-:Y:S02]  /*6070*/  UMOV UR5, UR9 ;  /* 0x0000000900057c82 */ /* 0x000fe40008000000 */
[----:B------:R-:W-:Y:S01]  /*6080*/  UMOV UR10, UR11 ;  /* 0x0000000b000a7c82 */ /* 0x000fe20008000000 */
[----:B------:R-:W-:Y:S02]  /*6090*/  @UP2 USHF.R.U32.HI UR4, URZ, UR41, UR5 ;  /* 0x00000029ff042299 */ /* 0x000fe40008011605 */
[----:B------:R-:W-:Y:S02]  /*60a0*/  @UP2 USHF.R.U32.HI UR7, URZ, UR41, UR10 ;  /* 0x00000029ff072299 */ /* 0x000fe4000801160a */
[----:B------:R-:W-:Y:S02]  /*60b0*/  UIMAD UR4, UR42, UR4, URZ ;  /* 0x000000042a0472a4 */ /* 0x000fe4000f8e02ff */
        /* <DEDUP_REMOVED lines=8> */
[----:B------:R-:W-:Y:S02]  /*6140*/  USEL UR11, UR6, UR4, !UP2 ;  /* 0x00000004060b7287 */ /* 0x000fe4000d000000 */
[----:B------:R-:W-:Y:S02]  /*6150*/  UIADD3 UR8, UPT, UPT, -UR5, URZ, URZ ;  /* 0x000000ff05087290 */ /* 0x000fe4000fffe1ff */
[----:B------:R-:W-:Y:S01]  /*6160*/  UIADD3 UR10, UPT, UPT, -UR11, URZ, URZ ;  /* 0x000000ff0b0a7290 */ /* 0x000fe2000fffe1ff */
[----:B------:R-:W-:Y:S01]  /*6170*/  @!UP0 UMOV UR4, UR9 ;  /* 0x0000000900048c82 */ /* 0x000fe20008000000 */
[----:B------:R-:W-:Y:S02]  /*6180*/  UIADD3 UR9, UPT, UPT, -UR6, URZ, URZ ;  /* 0x000000ff06097290 */ /* 0x000fe4000fffe1ff */
[----:B------:R-:W-:Y:S02]  /*6190*/  @!UP0 USHF.R.U32.HI UR4, URZ, UR41, UR4 ;  /* 0x00000029ff048299 */ /* 0x000fe40008011604 */
[----:B------:R-:W-:Y:S02]  /*61a0*/  UIMAD UR10, UR42, UR10, UR6 ;  /* 0x0000000a2a0a72a4 */ /* 0x000fe4000f8e0206 */
[----:B------:R-:W-:Y:S04]  /*61b0*/  @!UP0 USEL UR4, UR5, UR4, !UP2 ;  /* 0x0000000405048287 */ /* 0x000fe8000d000000 */
[----:B------:R-:W-:Y:S02]  /*61c0*/  @!UP0 UIMAD UR10, UR7, UR10, UR4 ;  /* 0x0000000a070a82a4 */ /* 0x000fe4000f8e0204 */
[----:B------:R-:W-:Y:S02]  /*61d0*/  @!UP0 UIADD3 UR11, UPT, UPT, UR11, -UR4, URZ ;  /* 0x800000040b0b8290 */ /* 0x000fe4000fffe0ff */
[----:B------:R-:W-:Y:S02]  /*61e0*/  UIMAD UR7, UR43, UR8, UR38 ;  /* 0x000000082b0772a4 */ /* 0x000fe4000f8e0226 */
[----:B------:R-:W-:Y:S02]  /*61f0*/  @!UP0 UIMAD UR6, UR11, UR42, UR5 ;  /* 0x0000002a0b0682a4 */ /* 0x000fe4000f8e0205 */
[----:B------:R-:W-:Y:S01]  /*6200*/  UIMAD UR4, UR54, UR9, UR37 ;  /* 0x00000009360472a4 */ /* 0x000fe2000f8e0225 */
[----:B------:R-:W-:Y:S02]  /*6210*/  @!UP0 UMOV UR5, UR10 ;  /* 0x0000000a00058c82 */ /* 0x000fe40008000000 */
[----:B------:R-:W-:Y:S02]  /*6220*/  UIMAD UR38, UR5, UR43, UR7 ;  /* 0x0000002b052672a4 */ /* 0x000fe4000f8e0207 */
[----:B------:R-:W-:Y:S11]  /*6230*/  UIMAD UR37, UR6, UR54, UR4 ;  /* 0x00000036062572a4 */ /* 0x000ff6000f8e0204 */
[----:B------:R-:W-:Y:S01]  /*6240*/  @!UPT UIADD3 URZ, UPT, UPT, URZ, URZ, URZ ;  /* 0x000000fffffff290 */ /* 0x000fe2000fffe0ff */
.L_x_108:
[----:B-1----:R-:W-:Y:S01]  /*6250*/  UISETP.NE.AND UP0, UPT, UR39, 0x1, UPT ;  /* 0x000000012700788c */ /* 0x002fe2000bf05270 */
[----:B------:R-:W-:Y:S01]  /*6260*/  LOP3.LUT P0, RZ, R60, 0x1b0, RZ, 0xc0, !PT ;  /* 0x000001b03cff7812 */ /* 0x000fe2000780c0ff */
[----:B------:R-:W-:Y:S01]  /*6270*/  USHF.L.U32 UR50, UR16, 0x7, URZ ;  /* 0x0000000710327899 */ /* 0x000fe200080006ff */
[----:B------:R-:W-:Y:S01]  /*6280*/  BSSY.RECONVERGENT B6, `(.L_x_109) ;  /* 0x0000034000067945 */ /* 0x000fe20003800200 */
[----:B------:R-:W-:Y:S01]  /*6290*/  USHF.L.U32 UR49, UR20, 0x6, URZ ;  /* 0x0000000614317899 */ /* 0x000fe200080006ff */
[----:B------:R-:W-:Y:S06]  /*62a0*/  IADD3 R62, PT, PT, R62, 0x1, RZ ;  /* 0x000000013e3e7810 */ /* 0x000fec0007ffe0ff */
[----:B------:R-:W1:Y:S01]  /*62b0*/  @!UP0 LDCU.128 UR12, c[0x0][0xb10] ;  /* 0x00016200ff0c87ac */ /* 0x000e620008000c00 */
[----:B------:R-:W3:Y:S01]  /*62c0*/  @!UP0 LDCU UR5, c[0x0][0xb0c] ;  /* 0x00016180ff0587ac */ /* 0x000ee20008000800 */
[----:B------:R-:W4:Y:S01]  /*62d0*/  @!UP0 LDCU UR10, c[0x0][0xb20] ;  /* 0x00016400ff0a87ac */ /* 0x000f220008000800 */
[----:B-1----:R-:W-:Y:S02]  /*62e0*/  UIMAD.WIDE.U32 UR8, UR38, UR12, URZ ;  /* 0x0000000c260872a5 */ /* 0x002fe4000f8e00ff */
[----:B------:R-:W-:Y:S02]  /*62f0*/  UIMAD.WIDE.U32 UR6, UR37, UR15, URZ ;  /* 0x0000000f250672a5 */ /* 0x000fe4000f8e00ff */
[----:B------:R-:W-:Y:S03]  /*6300*/  @!UP0 UISETP.NE.AND UP1, UPT, UR14, 0x1, UPT ;  /* 0x000000010e00888c */ /* 0x000fe6000bf25270 */
[----:B------:R-:W-:Y:S01]  /*6310*/  @!UP0 UMOV UR4, UR9 ;  /* 0x0000000900048c82 */ /* 0x000fe20008000000 */
[----:B---3--:R-:W-:Y:S02]  /*6320*/  @!UP0 UISETP.NE.AND UP2, UPT, UR5, 0x1, UPT ;  /* 0x000000010500888c */ /* 0x008fe4000bf45270 */
[----:B------:R-:W-:Y:S01]  /*6330*/  @!UP0 USHF.R.U32.HI UR4, URZ, UR13, UR4 ;  /* 0x0000000dff048299 */ /* 0x000fe20008011604 */
[----:B------:R-:W-:Y:S02]  /*6340*/  @!UP0 UMOV UR6, UR7 ;  /* 0x0000000700068c82 */ /* 0x000fe40008000000 */
[----:B----4-:R-:W-:Y:S02]  /*6350*/  @!UP0 USHF.R.U32.HI UR6, URZ, UR10, UR6 ;  /* 0x0000000aff068299 */ /* 0x010fe40008011606 */
[----:B------:R-:W-:Y:S02]  /*6360*/  @!UP0 USEL UR7, UR38, UR4, !UP2 ;  /* 0x0000000426078287 */ /* 0x000fe4000d000000 */
[----:B------:R-:W-:Y:S04]  /*6370*/  @!UP0 USEL UR6, UR37, UR6, !UP1 ;  /* 0x0000000625068287 */ /* 0x000fe8000c800000 */
[----:B------:R-:W-:Y:S02]  /*6380*/  @!UP0 UIADD3 UR4, UPT, UPT, -UR7, UR6, URZ ;  /* 0x0000000607048290 */ /* 0x000fe4000fffe1ff */
[----:B------:R-:W-:Y:S02]  /*6390*/  @!UP0 UIADD3 UR6, UPT, UPT, UR7, -UR6, URZ ;  /* 0x8000000607068290 */ /* 0x000fe4000fffe0ff */
[----:B------:R-:W-:Y:S02]  /*63a0*/  @!UP0 UIMAD UR38, UR4, UR5, UR38 ;  /* 0x00000005042682a4 */ /* 0x000fe4000f8e0226 */
[----:B------:R-:W-:Y:S01]  /*63b0*/  @!UP0 UIMAD UR37, UR6, UR14, UR37 ;  /* 0x0000000e062582a4 */ /* 0x000fe2000f8e0225 */
[----:B------:R-:W-:Y:S11]  /*63c0*/  @!P0 BRA `(.L_x_110) ;  /* 0x00000000007c8947 */ /* 0x000ff60003800000 */
[----:B------:R-:W1:Y:S01]  /*63d0*/  LDCU.64 UR8, c[0x4][0x80] ;  /* 0x01001000ff0877ac */ /* 0x000e620008000a00 */
[----:B------:R-:W-:Y:S01]  /*63e0*/  MOV R2, 0x0 ;  /* 0x0000000000027802 */ /* 0x000fe20000000f00 */
[----:B------:R-:W-:Y:S02]  /*63f0*/  HFMA2 R12, -RZ, RZ, 0, 5.9604644775390625e-08 ;  /* 0x00000001ff0c7431 */ /* 0x000fe400000001ff */
[----:B------:R-:W-:Y:S01]  /*6400*/  IMAD.MOV.U32 R8, RZ, RZ, 0x70 ;  /* 0x00000070ff087424 */ /* 0x000fe200078e00ff */
[----:B------:R3:W4:Y:S01]  /*6410*/  LDC.64 R14, c[0x4][R2] ;  /* 0x01000000020e7b82 */ /* 0x0007220000000a00 */
[----:B------:R-:W2:Y:S01]  /*6420*/  LDCU.64 UR6, c[0x4][0x88] ;  /* 0x01001100ff0677ac */ /* 0x000ea20008000a00 */
[----:B------:R-:W-:Y:S01]  /*6430*/  IMAD.MOV.U32 R13, RZ, RZ, RZ ;  /* 0x000000ffff0d7224 */ /* 0x000fe200078e00ff */
[----:B------:R-:W2:Y:S01]  /*6440*/  LDCU.64 UR4, c[0x4][0x8] ;  /* 0x01000100ff0477ac */ /* 0x000ea20008000a00 */
[----:B-1----:R-:W-:Y:S01]  /*6450*/  MOV R5, UR9 ;  /* 0x0000000900057c02 */ /* 0x002fe20008000f00 */
[----:B------:R-:W-:Y:S01]  /*6460*/  IMAD.U32 R4, RZ, RZ, UR8 ;  /* 0x00000008ff047e24 */ /* 0x000fe2000f8e00ff */
[----:B--2---:R-:W-:Y:S01]  /*6470*/  MOV R7, UR7 ;  /* 0x0000000700077c02 */ /* 0x004fe20008000f00 */
[----:B------:R-:W-:Y:S01]  /*6480*/  IMAD.U32 R6, RZ, RZ, UR6 ;  /* 0x00000006ff067e24 */ /* 0x000fe2000f8e00ff */
[----:B------:R-:W-:Y:S01]  /*6490*/  MOV R11, UR5 ;  /* 0x00000005000b7c02 */ /* 0x000fe20008000f00 */
[----:B------:R-:W-:Y:S02]  /*64a0*/  IMAD.U32 R10, RZ, RZ, UR4 ;  /* 0x00000004ff0a7e24 */ /* 0x000fe4000f8e00ff */
[----:B------:R-:W-:Y:S07]  /*64b0*/  LEPC R20, `(.L_x_111) ;  /* 0x000000001014794e */ /* 0x000fee0000000000 */
[----:B---345:R-:W-:Y:S05]  /*64c0*/  CALL.ABS.NOINC R14 ;  /* 0x000000000e007343 */ /* 0x038fea0003c00000 */
.L_x_111:
[----:B------:R-:W1:Y:S01]  /*64d0*/  LDCU.64 UR8, c[0x4][0x80] ;  /* 0x01001000ff0877ac */ /* 0x000e620008000a00 */
[----:B------:R-:W2:Y:S01]  /*64e0*/  LDC.64 R2, c[0x4][R2] ;  /* 0x0100000002027b82 */ /* 0x000ea20000000a00 */
[----:B------:R-:W-:Y:S02]  /*64f0*/  HFMA2 R12, -RZ, RZ, 0, 5.9604644775390625e-08 ;  /* 0x00000001ff0c7431 */ /* 0x000fe400000001ff */
[----:B------:R-:W-:Y:S02]  /*6500*/  IMAD.MOV.U32 R8, RZ, RZ, 0x70 ;  /* 0x00000070ff087424 */ /* 0x000fe400078e00ff */
[----:B------:R-:W-:Y:S01]  /*6510*/  IMAD.MOV.U32 R13, RZ, RZ, RZ ;  /* 0x000000ffff0d7224 */ /* 0x000fe200078e00ff */
[----:B------:R-:W3:Y:S01]  /*6520*/  LDCU.64 UR6, c[0x4][0x88] ;  /* 0x01001100ff0677ac */ /* 0x000ee20008000a00 */
[----:B------:R-:W4:Y:S01]  /*6530*/  LDCU.64 UR4, c[0x4][0x8] ;  /* 0x01000100ff0477ac */ /* 0x000f220008000a00 */
[----:B-1----:R-:W-:Y:S02]  /*6540*/  MOV R4, UR8 ;  /* 0x0000000800047c02 */ /* 0x002fe40008000f00 */
[----:B------:R-:W-:Y:S02]  /*6550*/  MOV R5, UR9 ;  /* 0x0000000900057c02 */ /* 0x000fe40008000f00 */
[----:B---3--:R-:W-:Y:S01]  /*6560*/  MOV R7, UR7 ;  /* 0x0000000700077c02 */ /* 0x008fe20008000f00 */
[----:B------:R-:W-:Y:S01]  /*6570*/  IMAD.U32 R6, RZ, RZ, UR6 ;  /* 0x00000006ff067e24 */ /* 0x000fe2000f8e00ff */
[----:B----4-:R-:W-:Y:S01]  /*6580*/  MOV R11, UR5 ;  /* 0x00000005000b7c02 */ /* 0x010fe20008000f00 */
[----:B------:R-:W-:Y:S02]  /*6590*/  IMAD.U32 R10, RZ, RZ, UR4 ;  /* 0x00000004ff0a7e24 */ /* 0x000fe4000f8e00ff */
[----:B------:R-:W-:Y:S07]  /*65a0*/  LEPC R20, `(.L_x_110) ;  /* 0x000000001014794e */ /* 0x000fee0000000000 */
[----:B--2---:R-:W-:Y:S05]  /*65b0*/  CALL.ABS.NOINC R2 ;  /* 0x0000000002007343 */ /* 0x004fea0003c00000 */
.L_x_110:
[----:B------:R-:W-:Y:S05]  /*65c0*/  BSYNC.RECONVERGENT B6 ;  /* 0x0000000000067941 */ /* 0x000fea0003800200 */
.L_x_109:
[----:B------:R-:W-:Y:S02]  /*65d0*/  ISETP.NE.U32.AND P0, PT, RZ, UR56, PT ;  /* 0x00000038ff007c0c */ /* 0x000fe4000bf05070 */
[C---:B------:R-:W-:Y:S02]  /*65e0*/  ISETP.NE.U32.AND P1, PT, R54.reuse, RZ, PT ;  /* 0x000000ff3600720c */ /* 0x040fe40003f25070 */
[----:B------:R-:W-:Y:S02]  /*65f0*/  ISETP.NE.U32.AND P4, PT, R54, RZ, PT ;  /* 0x000000ff3600720c */ /* 0x000fe40003f85070 */
[----:B------:R-:W-:Y:S02]  /*6600*/  ISETP.NE.AND.EX P0, PT, RZ, UR57, PT, P0 ;  /* 0x00000039ff007c0c */ /* 0x000fe4000bf05300 */
[C---:B------:R-:W-:Y:S02]  /*6610*/  ISETP.NE.AND.EX P1, PT, R55.reuse, RZ, PT, P1 ;  /* 0x000000ff3700720c */ /* 0x040fe40003f25310 */
[----:B------:R-:W-:Y:S02]  /*6620*/  ISETP.NE.AND.EX P4, PT, R55, RZ, P0, P4 ;  /* 0x000000ff3700720c */ /* 0x000fe40000785340 */
[----:B------:R-:W-:Y:S02]  /*6630*/  ISETP.NE.U32.AND P5, PT, R50, RZ, PT ;  /* 0x000000ff3200720c */ /* 0x000fe40003fa5070 */
[----:B------:R-:W-:Y:S02]  /*6640*/  ISETP.NE.U32.AND P3, PT, RZ, UR56, PT ;  /* 0x00000038ff007c0c */ /* 0x000fe4000bf65070 */
[----:B------:R-:W-:Y:S02]  /*6650*/  PLOP3.LUT P2, PT, PT, PT, PT, 0x8, 0x80 ;  /* 0x000000000080781c */ /* 0x000fe40003f4e170 */
[----:B------:R-:W-:Y:S02]  /*6660*/  ISETP.NE.AND.EX P5, PT, R51, RZ, PT, P5 ;  /* 0x000000ff3300720c */ /* 0x000fe40003fa5350 */
[----:B------:R-:W-:Y:S03]  /*6670*/  ISETP.NE.AND.EX P3, PT, RZ, UR57, PT, P3 ;  /* 0x00000039ff007c0c */ /* 0x000fe6000bf65330 */
[----:B------:R-:W-:Y:S01]  /*6680*/  @!P4 PLOP3.LUT P2, PT, P1, PT, PT, 0x80, 0x8 ;  /* 0x000000000008c81c */ /* 0x000fe20000f4f070 */
[----:B------:R-:W-:Y:S01]  /*6690*/  @!UPT UIADD3 URZ, UPT, UPT, URZ, URZ, URZ ;  /* 0x000000fffffff290 */ /* 0x000fe2000fffe0ff */
[----:B------:R-:W-:Y:S11]  /*66a0*/  @!P1 BRA `(.L_x_112) ;  /* 0x0000000000309947 */ /* 0x000ff60003800000 */
[----:B------:R-:W-:Y:S01]  /*66b0*/  ISETP.NE.U32.AND P0, PT, R52, RZ, PT ;  /* 0x000000ff3400720c */ /* 0x000fe20003f05070 */
[----:B------:R-:W1:Y:S01]  /*66c0*/  LDCU.64 UR4, c[0x0][0x358] ;  /* 0x00006b00ff0477ac */ /* 0x000e620008000a00 */
[----:B------:R-:W-:Y:S02]  /*66d0*/  IMAD.MOV.U32 R56, RZ, RZ, 0x1 ;  /* 0x00000001ff387424 */ /* 0x000fe400078e00ff */
[----:B------:R-:W-:Y:S11]  /*66e0*/  ISETP.NE.AND.EX P0, PT, R53, RZ, PT, P0 ;  /* 0x000000ff3500720c */ /* 0x000ff60003f05300 */
[----:B------:R-:W-:Y:S02]  /*66f0*/  @!UPT UIADD3 URZ, UPT, UPT, URZ, URZ, URZ ;  /* 0x000000fffffff290 */ /* 0x000fe4000fffe0ff */
[----:B------:R-:W3:Y:S01]  /*6700*/  @P0 LDC.64 R2, c[0x0][0x888] ;  /* 0x00022200ff020b82 */ /* 0x000ee20000000a00 */
[----:B--2---:R-:W-:Y:S04]  /*6710*/  @P0 IMAD R0, R54, UR36, RZ ;  /* 0x0000002436000c24 */ /* 0x004fe8000f8e02ff */
[----:B---3--:R-:W-:Y:S04]  /*6720*/  @P0 IMAD.WIDE R2, R0, 0x4, R2 ;  /* 0x0000000400020825 */ /* 0x008fe800078e0202 */
[----:B------:R-:W-:Y:S01]  /*6730*/  HFMA2 R0, -RZ, RZ, 0, 5.9604644775390625e-08 ;  /* 0x00000001ff007431 */ /* 0x000fe200000001ff */
[----:B-1---5:R1:W5:Y:S04]  /*6740*/  @P0 LDG.E R27, desc[UR4][R2.64] ;  /* 0x00000004021b0981 */ /* 0x022368000c1e1900 */
[----:B------:R-:W-:Y:S01]  /*6750*/  @!P0 PRMT R56, R0, 0x7610, R56 ;  /* 0x0000761000388816 */ /* 0x000fe20000000038 */
[----:B-1----:R-:W3:Y:S06]  /*6760*/  @!P0 LDC R27, c[0x0][0x880] ;  /* 0x00022000ff1b8b82 */ /* 0x002eec0000000800 */
.L_x_112:
[----:B------:R-:W-:Y:S05]  /*6770*/  @!P5 BRA `(.L_x_113) ;  /* 0x000000000024d947 */ /* 0x000fea0003800000 */
[----:B------:R-:W-:Y:S01]  /*6780*/  ISETP.NE.U32.AND P0, PT, R48, RZ, PT ;  /* 0x000000ff3000720c */ /* 0x000fe20003f05070 */
[----:B------:R-:W1:Y:S03]  /*6790*/  LDCU.64 UR4, c[0x0][0x358] ;  /* 0x00006b00ff0477ac */ /* 0x000e660008000a00 */
[----:B------:R-:W-:Y:S11]  /*67a0*/  ISETP.NE.AND.EX P0, PT, R49, RZ, PT, P0 ;  /* 0x000000ff3100720c */ /* 0x000ff60003f05300 */
[----:B------:R-:W-:Y:S02]  /*67b0*/  @!UPT UIADD3 URZ, UPT, UPT, URZ, URZ, URZ ;  /* 0x000000fffffff290 */ /* 0x000fe4000fffe0ff */
[----:B------:R-:W4:Y:S01]  /*67c0*/  @P0 LDC.64 R2, c[0x0][0x8a8] ;  /* 0x00022a00ff020b82 */ /* 0x000f220000000a00 */
[----:B--2---:R-:W-:Y:S04]  /*67d0*/  @P0 IMAD R0, R50, UR36, RZ ;  /* 0x0000002432000c24 */ /* 0x004fe8000f8e02ff */
[----:B----4-:R-:W-:Y:S05]  /*67e0*/  @P0 IMAD.WIDE R2, R0, 0x4, R2 ;  /* 0x0000000400020825 */ /* 0x010fea00078e0202 */
[----:B-1---5:R1:W5:Y:S02]  /*67f0*/  @P0 LDG.E R24, desc[UR4][R2.64] ;  /* 0x0000000402180981 */ /* 0x022364000c1e1900 */
[----:B-1----:R-:W4:Y:S02]  /*6800*/  @!P0 LDC R24, c[0x0][0x8a0] ;  /* 0x00022800ff188b82 */ /* 0x002f240000000800 */
.L_x_113:
[----:B---3-5:R-:W-:Y:S01]  /*6810*/  FSETP.NEU.AND P0, PT, R27, RZ, PT ;  /* 0x000000ff1b00720b */ /* 0x028fe20003f0d000 */
[----:B------:R-:W-:Y:S01]  /*6820*/  BSSY B1, `(.L_x_114) ;  /* 0x0000038000017945 */ /* 0x000fe20003800000 */
[----:B------:R-:W-:Y:S01]  /*6830*/  SEL R3, RZ, 0xffffffff, P3 ;  /* 0xffffffffff037807 */ /* 0x000fe20001800000 */
[----:B------:R-:W-:Y:S01]  /*6840*/  IMAD.MOV.U32 R75, RZ, RZ, 0x1 ;  /* 0x00000001ff4b7424 */ /* 0x000fe200078e00ff */
[----:B------:R-:W-:Y:S01]  /*6850*/  @!P4 LOP3.LUT P3, RZ, R56, 0xff, RZ, 0xc0, !PT ;  /* 0x000000ff38ffc812 */ /* 0x000fe2000786c0ff */
[----:B------:R-:W-:Y:S01]  /*6860*/  IMAD R25, R22, 0x40, R23 ;  /* 0x0000004016197824 */ /* 0x000fe200078e0217 */
[----:B--2---:R-:W-:Y:S01]  /*6870*/  @!P4 SEL R0, RZ, 0xffffffff, P0 ;  /* 0xffffffffff00c807 */ /* 0x004fe20000000000 */
[----:B------:R-:W-:Y:S01]  /*6880*/  IMAD R63, R70, -0x10, R68 ;  /* 0xfffffff0463f7824 */ /* 0x000fe200078e0244 */
[----:B------:R-:W-:Y:S01]  /*6890*/  LOP3.LUT R66, R66, 0x1, RZ, 0x3c, !PT ;  /* 0x0000000142427812 */ /* 0x000fe200078e3cff */
[----:B------:R-:W-:Y:S01]  /*68a0*/  IMAD.MOV.U32 R74, RZ, RZ, RZ ;  /* 0x000000ffff4a7224 */ /* 0x000fe200078e00ff */
[C---:B------:R-:W-:Y:S02]  /*68b0*/  @P2 SEL R0, R3.reuse, R0, !P3 ;  /* 0x0000000003002207 */ /* 0x040fe40005800000 */
[----:B------:R-:W-:Y:S02]  /*68c0*/  CS2R R38, SRZ ;  /* 0x0000000000267805 */ /* 0x000fe4000001ff00 */
[----:B------:R-:W-:Y:S02]  /*68d0*/  LEA R73, R22, UR44, 0x3 ;  /* 0x0000002c16497c11 */ /* 0x000fe4000f8e18ff */
[----:B------:R-:W-:Y:S02]  /*68e0*/  CS2R R36, SRZ ;  /* 0x0000000000247805 */ /* 0x000fe4000001ff00 */
[----:B------:R-:W-:Y:S02]  /*68f0*/  @!P4 LOP3.LUT R0, R0, 0x1, RZ, 0xc0, !PT ;  /* 0x000000010000c812 */ /* 0x000fe400078ec0ff */
[----:B------:R-:W-:Y:S02]  /*6900*/  CS2R R34, SRZ ;  /* 0x0000000000227805 */ /* 0x000fe4000001ff00 */
[----:B------:R-:W-:Y:S02]  /*6910*/  SEL R2, RZ, 0xffffffff, P0 ;  /* 0xffffffffff027807 */ /* 0x000fe40000000000 */
[----:B------:R-:W-:Y:S02]  /*6920*/  CS2R R32, SRZ ;  /* 0x0000000000207805 */ /* 0x000fe4000001ff00 */
[----:B------:R-:W-:Y:S02]  /*6930*/  ISETP.NE.U32.OR P5, PT, R0, 0x1, P4 ;  /* 0x000000010000780c */ /* 0x000fe400027a5470 */
[----:B------:R-:W-:Y:S02]  /*6940*/  CS2R R42, SRZ ;  /* 0x00000000002a7805 */ /* 0x000fe4000001ff00 */
[----:B------:R-:W-:Y:S02]  /*6950*/  LOP3.LUT P4, R61, R56, 0xff, RZ, 0xc0, !PT ;  /* 0x000000ff383d7812 */ /* 0x000fe4000788c0ff */
[----:B------:R-:W-:Y:S02]  /*6960*/  CS2R R40, SRZ ;  /* 0x0000000000287805 */ /* 0x000fe4000001ff00 */
[----:B------:R-:W-:Y:S02]  /*6970*/  P2R R72, PR, RZ, 0x20 ;  /* 0x00000020ff487803 */ /* 0x000fe40000000000 */
[----:B------:R-:W-:Y:S02]  /*6980*/  CS2R R46, SRZ ;  /* 0x00000000002e7805 */ /* 0x000fe4000001ff00 */
[----:B------:R-:W-:Y:S02]  /*6990*/  @P1 SEL R2, R3, R2, !P4 ;  /* 0x0000000203021207 */ /* 0x000fe40006000000 */
[----:B------:R-:W-:Y:S02]  /*69a0*/  CS2R R44, SRZ ;  /* 0x00000000002c7805 */ /* 0x000fe4000001ff00 */
[----:B------:R-:W-:Y:S02]  /*69b0*/  LOP3.LUT R2, R2, 0x1, RZ, 0xc0, !PT ;  /* 0x0000000102027812 */ /* 0x000fe400078ec0ff */
[----:B------:R-:W-:Y:S02]  /*69c0*/  @P5 SHF.L.U32 R0, R66, 0x1f, RZ ;  /* 0x0000001f42005819 */ /* 0x000fe400000006ff */
[----:B------:R-:W-:Y:S02]  /*69d0*/  ISETP.NE.U32.AND P0, PT, R2, 0x1, PT ;  /* 0x000000010200780c */ /* 0x000fe40003f05070 */
[----:B------:R1:W2:Y:S02]  /*69e0*/  @P5 SYNCS.PHASECHK.TRANS64.TRYWAIT P3, [UR44+0x90], R0 ;  /* 0x00009000ff0055a7 */ /* 0x0002a4000806112c */
[----:B------:R-:W-:Y:S02]  /*69f0*/  P2R R76, PR, RZ, 0x1 ;  /* 0x00000001ff4c7803 */ /* 0x000fe40000000000 */
[----:B-1----:R-:W-:Y:S04]  /*6a00*/  SHF.L.U32 R0, R65, 0x1f, RZ ;  /* 0x0000001f41007819 */ /* 0x002fe800000006ff */
[----:B------:R1:W3:Y:S01]  /*6a10*/  SYNCS.PHASECHK.TRANS64.TRYWAIT P2, [R73+URZ+0x100], R0 ;  /* 0x00010000490075a7 */ /* 0x0002e200080411ff */
[----:B--2---:R-:W-:Y:S01]  /*6a20*/  @P5 SEL R75, RZ, 0x1, !P3 ;  /* 0x00000001ff4b5807 */ /* 0x004fe20005800000 */
[----:B-1----:R-:W-:Y:S06]  /*6a30*/  @!P5 BRA `(.L_x_115) ;  /* 0x000000000058d947 */ /* 0x002fec0003800000 */
[----:B------:R-:W-:Y:S01]  /*6a40*/  IMAD.MOV.U32 R39, RZ, RZ, RZ ;  /* 0x000000ffff277224 */ /* 0x000fe200078e00ff */
[----:B------:R-:W-:Y:S01]  /*6a50*/  ISETP.NE.AND P0, PT, R75, RZ, PT ;  /* 0x000000ff4b00720c */ /* 0x000fe20003f05270 */
[----:B------:R-:W-:Y:S01]  /*6a60*/  BSSY B0, `(.L_x_116) ;  /* 0x000000c000007945 */ /* 0x000fe20003800000 */
[----:B------:R-:W-:Y:S02]  /*6a70*/  CS2R R46, SRZ ;  /* 0x00000000002e7805 */ /* 0x000fe4000001ff00 */
[----:B------:R-:W-:Y:S02]  /*6a80*/  CS2R R44, SRZ ;  /* 0x00000000002c7805 */ /* 0x000fe4000001ff00 */
[----:B------:R-:W-:Y:S02]  /*6a90*/  CS2R R42, SRZ ;  /* 0x00000000002a7805 */ /* 0x000fe4000001ff00 */
[----:B------:R-:W-:Y:S02]  /*6aa0*/  CS2R R40, SRZ ;  /* 0x0000000000287805 */ /* 0x000fe4000001ff00 */
[----:B------:R-:W-:Y:S02]  /*6ab0*/  CS2R R34, SRZ ;  /* 0x0000000000227805 */ /* 0x000fe4000001ff00 */
[----:B------:R-:W-:Y:S02]  /*6ac0*/  CS2R R32, SRZ ;  /* 0x0000000000207805 */ /* 0x000fe4000001ff00 */
[----:B------:R-:W-:Y:S01]  /*6ad0*/  CS2R R36, SRZ ;  /* 0x0000000000247805 */ /* 0x000fe2000001ff00 */
[----:B------:R-:W-:Y:S06]  /*6ae0*/  @P0 BRA `(.L_x_117) ;  /* 0x00000000000c0947 */ /* 0x000fec0003800000 */
[----:B------:R-:W-:Y:S04]  /*6af0*/  SHF.L.U32 R3, R66, 0x1f, RZ ;  /* 0x0000001f42037819 */ /* 0x000fe800000006ff */
[----:B------:R-:W1:Y:S02]  /*6b00*/  SYNCS.PHASECHK.TRANS64.TRYWAIT P0, [UR44+0x90], R3 ;  /* 0x00009003ff0075a7 */ /* 0x000e64000800112c */
[----:B-1----:R-:W-:Y:S05]  /*6b10*/  @!P0 BRA `(.L_x_118) ;  /* 0x0000003400388947 */ /* 0x002fea0003800000 */
.L_x_117:
[----:B------:R-:W-:Y:S05]  /*6b20*/  BSYNC B0 ;  /* 0x0000000000007941 */ /* 0x000fea0003800000 */
.L_x_116:
[----:B------:R-:W-:Y:S01]  /*6b30*/  ISETP.NE.AND P0, PT, R76, RZ, PT ;  /* 0x000000ff4c00720c */ /* 0x000fe20003f05270 */
[----:B------:R-:W-:Y:S11]  /*6b40*/  HFMA2 R74, -RZ, RZ, 0, 5.9604644775390625e-08 ;  /* 0x00000001ff4a7431 */ /* 0x000ff600000001ff */
[----:B------:R-:W-:Y:S01]  /*6b50*/  @!UPT UIADD3 URZ, UPT, UPT, URZ, URZ, URZ ;  /* 0x000000fffffff290 */ /* 0x000fe2000fffe0ff */
[----:B------:R2:W1:Y:S04]  /*6b60*/  @P0 LDS.128 R44, [R69] ;  /* 0x00000000452c0984 */ /* 0x0004680000000c00 */
[----:B------:R2:W1:Y:S04]  /*6b70*/  @P0 LDS.128 R40, [R68+0x10] ;  /* 0x0000100044280984 */ /* 0x0004680000000c00 */
[----:B------:R2:W1:Y:S04]  /*6b80*/  @P0 LDS.128 R32, [R67+0x20] ;  /* 0x0000200043200984 */ /* 0x0004680000000c00 */
[----:B------:R2:W1:Y:S02]  /*6b90*/  @P0 LDS.128 R36, [R63+0x30] ;  /* 0x000030003f240984 */ /* 0x0004640000000c00 */
.L_x_115:
[----:B------:R-:W-:Y:S05]  /*6ba0*/  BSYNC B1 ;  /* 0x0000000000017941 */ /* 0x000fea0003800000 */
.L_x_114:
[----:B-1----:R-:W-:Y:S04]  /*6bb0*/  SHF.R.U32.HI R2, RZ, 0x15, R25 ;  /* 0x00000015ff027819 */ /* 0x002fe80000011619 */
[----:B------:R-:W-:Y:S01]  /*6bc0*/  LOP3.LUT P0, RZ, R2, 0x3, R57, 0x48, !PT ;  /* 0x0000000302ff7812 */ /* 0x000fe20007804839 */
[----:B------:R-:W-:Y:S01]  /*6bd0*/  @!UPT UIADD3 URZ, UPT, UPT, URZ, URZ, URZ ;  /* 0x000000fffffff290 */ /* 0x000fe2000fffe0ff */
[----:B---3--:R-:W-:Y:S11]  /*6be0*/  @P2 BRA `(.L_x_119) ;  /* 0x0000000000082947 */ /* 0x008ff60003800000 */
[----:B------:R-:W1:Y:S02]  /*6bf0*/  SYNCS.PHASECHK.TRANS64.TRYWAIT P1, [R73+URZ+0x100], R0 ;  /* 0x00010000490075a7 */ /* 0x000e6400080211ff */
[----:B-1----:R-:W-:Y:S05]  /*6c00*/  @!P1 BRA `(.L_x_120) ;  /* 0x0000003400149947 */ /* 0x002fea0003800000 */
.L_x_119:
[----:B------:R-:W-:Y:S05]  /*6c10*/  @!P0 BRA `(.L_x_121) ;  /* 0x0000000000408947 */ /* 0x000fea0003800000 */
[----:B------:R-:W3:Y:S01]  /*6c20*/  LDCU.64 UR8, c[0x4][0x70] ;  /* 0x01000e00ff0877ac */ /* 0x000ee20008000a00 */
[----:B------:R-:W-:Y:S01]  /*6c30*/  MOV R3, 0x0 ;  /* 0x0000000000037802 */ /* 0x000fe20000000f00 */
[----:B------:R-:W-:Y:S02]  /*6c40*/  HFMA2 R12, -RZ, RZ, 0, 5.9604644775390625e-08 ;  /* 0x00000001ff0c7431 */ /* 0x000fe400000001ff */
[----:B------:R-:W-:Y:S02]  /*6c50*/  IMAD.MOV.U32 R8, RZ, RZ, 0x192 ;  /* 0x00000192ff087424 */ /* 0x000fe400078e00ff */
[----:B------:R-:W-:Y:S01]  /*6c60*/  IMAD.MOV.U32 R13, RZ, RZ, RZ ;  /* 0x000000ffff0d7224 */ /* 0x000fe200078e00ff */
[----:B------:R-:W5:Y:S01]  /*6c70*/  LDCU.64 UR6, c[0x4][0x78] ;  /* 0x01000f00ff0677ac */ /* 0x000f620008000a00 */
[----:B------:R-:W1:Y:S01]  /*6c80*/  LDC.64 R2, c[0x4][R3] ;  /* 0x0100000003027b82 */ /* 0x000e620000000a00 */
[----:B------:R-:W2:Y:S01]  /*6c90*/  LDCU.64 UR4, c[0x4][0x10] ;  /* 0x01000200ff0477ac */ /* 0x000ea20008000a00 */
[----:B---3--:R-:W-:Y:S01]  /*6ca0*/  MOV R5, UR9 ;  /* 0x0000000900057c02 */ /* 0x008fe20008000f00 */
[----:B------:R-:W-:Y:S01]  /*6cb0*/  IMAD.U32 R4, RZ, RZ, UR8 ;  /* 0x00000008ff047e24 */ /* 0x000fe2000f8e00ff */
[----:B-----5:R-:W-:Y:S01]  /*6cc0*/  MOV R7, UR7 ;  /* 0x0000000700077c02 */ /* 0x020fe20008000f00 */
[----:B------:R-:W-:Y:S01]  /*6cd0*/  IMAD.U32 R6, RZ, RZ, UR6 ;  /* 0x00000006ff067e24 */ /* 0x000fe2000f8e00ff */
[----:B--2---:R-:W-:Y:S01]  /*6ce0*/  MOV R11, UR5 ;  /* 0x00000005000b7c02 */ /* 0x004fe20008000f00 */
[----:B------:R-:W-:Y:S02]  /*6cf0*/  IMAD.U32 R10, RZ, RZ, UR4 ;  /* 0x00000004ff0a7e24 */ /* 0x000fe4000f8e00ff */
[----:B------:R-:W-:Y:S07]  /*6d00*/  LEPC R20, `(.L_x_121) ;  /* 0x000000001014794e */ /* 0x000fee0000000000 */
[----:B-1--4-:R-:W-:Y:S05]  /*6d10*/  CALL.ABS.NOINC R2 ;  /* 0x0000000002007343 */ /* 0x012fea0003c00000 */
.L_x_121:
[----:B------:R-:W-:Y:S01]  /*6d20*/  LOP3.LUT R20, R44, 0xffffe000, RZ, 0xc0, !PT ;  /* 0xffffe0002c147812 */ /* 0x000fe200078ec0ff */
[----:B------:R-:W-:Y:S05]  /*6d30*/  WARPSYNC.ALL ;  /* 0x0000000000007948 */ /* 0x000fea0003800000 */
[----:B------:R-:W-:Y:S01]  /*6d40*/  R2UR UR4, R25 ;  /* 0x00000000190472ca */ /* 0x000fe200000e0000 */
[----:B------:R-:W-:Y:S01]  /*6d50*/  BSSY.RECONVERGENT B0, `(.L_x_122) ;  /* 0x0000058000007945 */ /* 0x000fe20003800200 */
[----:B------:R-:W-:Y:S11]  /*6d60*/  ISETP.NE.AND P0, PT, R71, RZ, PT ;  /* 0x000000ff4700720c */ /* 0x000ff60003f05270 */
[----:B------:R-:W1:Y:S02]  /*6d70*/  LDTM.x16 R4, tmem[UR4] ;  /* 0x00000004000479ee */ /* 0x000e640008240000 */
[C---:B-1--4-:R-:W-:Y:S01]  /*6d80*/  FMUL R0, R24.reuse, R4 ;  /* 0x0000000418007220 */ /* 0x052fe20000400000 */
[C---:B------:R-:W-:Y:S01]  /*6d90*/  FMUL R2, R24.reuse, R5 ;  /* 0x0000000518027220 */ /* 0x040fe20000400000 */
[C---:B------:R-:W-:Y:S01]  /*6da0*/  FMUL R4, R24.reuse, R8 ;  /* 0x0000000818047220 */ /* 0x040fe20000400000 */
[C---:B------:R-:W-:Y:S01]  /*6db0*/  FMUL R5, R24.reuse, R9 ;  /* 0x0000000918057220 */ /* 0x040fe20000400000 */
[C---:B------:R-:W-:Y:S01]  /*6dc0*/  FMUL R8, R24.reuse, R12 ;  /* 0x0000000c18087220 */ /* 0x040fe20000400000 */
[C---:B------:R-:W-:Y:S01]  /*6dd0*/  FMUL R9, R24.reuse, R13 ;  /* 0x0000000d18097220 */ /* 0x040fe20000400000 */
[C---:B------:R-:W-:Y:S01]  /*6de0*/  FMUL R12, R24.reuse, R16 ;  /* 0x00000010180c7220 */ /* 0x040fe20000400000 */
[----:B------:R-:W-:Y:S01]  /*6df0*/  LOP3.LUT R16, R45, 0xffffe000, RZ, 0xc0, !PT ;  /* 0xffffe0002d107812 */ /* 0x000fe200078ec0ff */
[----:B------:R-:W-:Y:S01]  /*6e00*/  FMUL R13, R24, R17 ;  /* 0x00000011180d7220 */ /* 0x000fe20000400000 */
[----:B------:R-:W-:Y:S01]  /*6e10*/  LOP3.LUT R17, R46, 0xffffe000, RZ, 0xc0, !PT ;  /* 0xffffe0002e117812 */ /* 0x000fe200078ec0ff */
[----:B------:R-:W-:Y:S01]  /*6e20*/  FFMA R28, R27, R20, R0 ;  /* 0x000000141b1c7223 */ /* 0x000fe20000000000 */
[----:B------:R-:W-:Y:S01]  /*6e30*/  LOP3.LUT R0, R47, 0xffffe000, RZ, 0xc0, !PT ;  /* 0xffffe0002f007812 */ /* 0x000fe200078ec0ff */
[C---:B------:R-:W-:Y:S01]  /*6e40*/  FMUL R3, R24.reuse, R6 ;  /* 0x0000000618037220 */ /* 0x040fe20000400000 */
[C---:B------:R-:W-:Y:S01]  /*6e50*/  FMUL R6, R24.reuse, R10 ;  /* 0x0000000a18067220 */ /* 0x040fe20000400000 */
[C---:B------:R-:W-:Y:S01]  /*6e60*/  FMUL R7, R24.reuse, R7 ;  /* 0x0000000718077220 */ /* 0x040fe20000400000 */
[----:B------:R-:W-:Y:S01]  /*6e70*/  F2FP.TF32.F32.PACK_B R28, R28 ;  /* 0x0000001cff1c723e */ /* 0x000fe200024050ff */
[C---:B------:R-:W-:Y:S01]  /*6e80*/  FMUL R10, R24.reuse, R14 ;  /* 0x0000000e180a7220 */ /* 0x040fe20000400000 */
[----:B------:R-:W-:Y:S01]  /*6e90*/  FMUL R14, R24, R18 ;  /* 0x00000012180e7220 */ /* 0x000fe20000400000 */
[----:B------:R-:W-:Y:S01]  /*6ea0*/  LOP3.LUT R18, R40, 0xffffe000, RZ, 0xc0, !PT ;  /* 0xffffe00028127812 */ /* 0x000fe200078ec0ff */
[----:B------:R-:W-:Y:S01]  /*6eb0*/  FFMA R29, R27, R16, R2 ;  /* 0x000000101b1d7223 */ /* 0x000fe20000000002 */
[----:B------:R-:W-:Y:S01]  /*6ec0*/  LOP3.LUT R2, R41, 0xffffe000, RZ, 0xc0, !PT ;  /* 0xffffe00029027812 */ /* 0x000fe200078ec0ff */
[----:B------:R-:W-:Y:S01]  /*6ed0*/  FFMA R30, R27, R17, R3 ;  /* 0x000000111b1e7223 */ /* 0x000fe20000000003 */
[----:B------:R-:W-:Y:S01]  /*6ee0*/  LOP3.LUT R3, R43, 0xffffe000, RZ, 0xc0, !PT ;  /* 0xffffe0002b037812 */ /* 0x000fe200078ec0ff */
[C---:B------:R-:W-:Y:S01]  /*6ef0*/  FFMA R31, R27.reuse, R0, R7 ;  /* 0x000000001b1f7223 */ /* 0x040fe20000000007 */
[----:B------:R-:W-:Y:S01]  /*6f00*/  LOP3.LUT R0, R42, 0xffffe000, RZ, 0xc0, !PT ;  /* 0xffffe0002a007812 */ /* 0x000fe200078ec0ff */
[C---:B------:R-:W-:Y:S01]  /*6f10*/  FFMA R4, R27.reuse, R18, R4 ;  /* 0x000000121b047223 */ /* 0x040fe20000000004 */
[----:B------:R-:W-:Y:S01]  /*6f20*/  F2FP.TF32.F32.PACK_B R29, R29 ;  /* 0x0000001dff1d723e */ /* 0x000fe200024050ff */
[C---:B------:R-:W-:Y:S01]  /*6f30*/  FFMA R5, R27.reuse, R2, R5 ;  /* 0x000000021b057223 */ /* 0x040fe20000000005 */
[----:B------:R-:W-:Y:S01]  /*6f40*/  FMUL R11, R24, R11 ;  /* 0x0000000b180b7220 */ /* 0x000fe20000400000 */
[----:B------:R-:W-:Y:S01]  /*6f50*/  F2FP.TF32.F32.PACK_B R30, R30 ;  /* 0x0000001eff1e723e */ /* 0x000fe200024050ff */
[C---:B------:R-:W-:Y:S01]  /*6f60*/  FFMA R6, R27.reuse, R0, R6 ;  /* 0x000000001b067223 */ /* 0x040fe20000000006 */
[----:B------:R-:W-:Y:S01]  /*6f70*/  F2FP.TF32.F32.PACK_B R31, R31 ;  /* 0x0000001fff1f723e */ /* 0x000fe200024050ff */
[----:B------:R-:W-:Y:S01]  /*6f80*/  FFMA R7, R27, R3, R11 ;  /* 0x000000031b077223 */ /* 0x000fe2000000000b */
[----:B------:R-:W-:Y:S01]  /*6f90*/  LOP3.LUT R2, R32, 0xffffe000, RZ, 0xc0, !PT ;  /* 0xffffe00020027812 */ /* 0x000fe200078ec0ff */
[----:B------:R-:W-:Y:S01]  /*6fa0*/  FMUL R15, R24, R15 ;  /* 0x0000000f180f7220 */ /* 0x000fe20000400000 */
[----:B------:R-:W-:Y:S01]  /*6fb0*/  LOP3.LUT R16, R33, 0xffffe000, RZ, 0xc0, !PT ;  /* 0xffffe00021107812 */ /* 0x000fe200078ec0ff */
[----:B------:R1:W-:Y:S01]  /*6fc0*/  STS.128 [R69], R28 ;  /* 0x0000001c45007388 */ /* 0x0003e20000000c00 */
[----:B------:R-:W-:Y:S01]  /*6fd0*/  LOP3.LUT R0, R34, 0xffffe000, RZ, 0xc0, !PT ;  /* 0xffffe00022007812 */ /* 0x000fe200078ec0ff */
[----:B------:R-:W-:Y:S01]  /*6fe0*/  FFMA R8, R27, R2, R8 ;  /* 0x000000021b087223 */ /* 0x000fe20000000008 */
[----:B------:R-:W-:Y:S01]  /*6ff0*/  LOP3.LUT R2, R35, 0xffffe000, RZ, 0xc0, !PT ;  /* 0xffffe00023027812 */ /* 0x000fe200078ec0ff */
[C---:B------:R-:W-:Y:S01]  /*7000*/  FFMA R9, R27.reuse, R16, R9 ;  /* 0x000000101b097223 */ /* 0x040fe20000000009 */
[----:B------:R-:W-:Y:S01]  /*7010*/  F2FP.TF32.F32.PACK_B R4, R4 ;  /* 0x00000004ff04723e */ /* 0x000fe200024050ff */
[C---:B------:R-:W-:Y:S01]  /*7020*/  FFMA R10, R27.reuse, R0, R10 ;  /* 0x000000001b0a7223 */ /* 0x040fe2000000000a */
[----:B------:R-:W-:Y:S01]  /*7030*/  F2FP.TF32.F32.PACK_B R5, R5 ;  /* 0x00000005ff05723e */ /* 0x000fe200024050ff */
[----:B------:R-:W-:Y:S01]  /*7040*/  FFMA R11, R27, R2, R15 ;  /* 0x000000021b0b7223 */ /* 0x000fe2000000000f */
[----:B------:R-:W-:Y:S01]  /*7050*/  F2FP.TF32.F32.PACK_B R6, R6 ;  /* 0x00000006ff06723e */ /* 0x000fe200024050ff */
[----:B------:R-:W-:Y:S01]  /*7060*/  FMUL R19, R24, R19 ;  /* 0x0000001318137220 */ /* 0x000fe20000400000 */
[----:B------:R-:W-:Y:S02]  /*7070*/  F2FP.TF32.F32.PACK_B R7, R7 ;  /* 0x00000007ff07723e */ /* 0x000fe400024050ff */
[----:B------:R-:W-:Y:S02]  /*7080*/  LOP3.LUT R3, R36, 0xffffe000, RZ, 0xc0, !PT ;  /* 0xffffe00024037812 */ /* 0x000fe400078ec0ff */
[----:B------:R-:W-:Y:S01]  /*7090*/  LOP3.LUT R0, R37, 0xffffe000, RZ, 0xc0, !PT ;  /* 0xffffe00025007812 */ /* 0x000fe200078ec0ff */
[----:B------:R1:W-:Y:S01]  /*70a0*/  STS.128 [R68+0x10], R4 ;  /* 0x0000100444007388 */ /* 0x0003e20000000c00 */
        /* <DEDUP_REMOVED lines=8> */
[----:B------:R-:W-:Y:S02]  /*7130*/  F2FP.TF32.F32.PACK_B R10, R10 ;  /* 0x0000000aff0a723e */ /* 0x000fe400024050ff */
[----:B------:R-:W-:Y:S02]  /*7140*/  F2FP.TF32.F32.PACK_B R11, R11 ;  /* 0x0000000bff0b723e */ /* 0x000fe400024050ff */
[----:B------:R-:W-:Y:S02]  /*7150*/  F2FP.TF32.F32.PACK_B R12, R12 ;  /* 0x0000000cff0c723e */ /* 0x000fe400024050ff */
[----:B------:R-:W-:Y:S01]  /*7160*/  F2FP.TF32.F32.PACK_B R13, R13 ;  /* 0x0000000dff0d723e */ /* 0x000fe200024050ff */
[----:B------:R1:W-:Y:S01]  /*7170*/  STS.128 [R67+0x20], R8 ;  /* 0x0000200843007388 */ /* 0x0003e20000000c00 */
[----:B------:R-:W-:Y:S02]  /*7180*/  F2FP.TF32.F32.PACK_B R14, R14 ;  /* 0x0000000eff0e723e */ /* 0x000fe400024050ff */
[----:B------:R-:W-:Y:S05]  /*7190*/  F2FP.TF32.F32.PACK_B R15, R15 ;  /* 0x0000000fff0f723e */ /* 0x000fea00024050ff */
[----:B------:R1:W-:Y:S01]  /*71a0*/  STS.128 [R63+0x30], R12 ;  /* 0x0000300c3f007388 */ /* 0x0003e20000000c00 */
[----:B------:R-:W-:Y:S01]  /*71b0*/  @!PT LDS RZ, [RZ] ;  /* 0x00000000fffff984 */ /* 0x000fe20000000800 */
[----:B------:R-:W-:Y:S01]  /*71c0*/  @!PT LDS RZ, [RZ] ;  /* 0x00000000fffff984 */ /* 0x000fe20000000800 */
[----:B------:R-:W-:Y:S01]  /*71d0*/  @!PT LDS RZ, [RZ] ;  /* 0x00000000fffff984 */ /* 0x000fe20000000800 */
[----:B------:R-:W-:Y:S01]  /*71e0*/  @!PT LDS RZ, [RZ] ;  /* 0x00000000fffff984 */ /* 0x000fe20000000800 */
[----:B------:R3:W-:Y:S07]  /*71f0*/  MEMBAR.ALL.CTA ;  /* 0x0000000000007992 */ /* 0x0007ee0000008000 */
[----:B---3--:R-:W3:Y:S02]  /*7200*/  FENCE.VIEW.ASYNC.S ;  /* 0x00000000000073c6 */ /* 0x008ee40000000000 */
[----:B---3--:R-:W-:Y:S06]  /*7210*/  BAR.SYNC.DEFER_BLOCKING 0x1, 0x80 ;  /* 0x0042000000007b1d */ /* 0x008fec0000010000 */
[----:B------:R-:W-:Y:S05]  /*7220*/  @P0 BRA `(.L_x_123) ;  /* 0x0000000000280947 */ /* 0x000fea0003800000 */
[----:B------:R-:W-:Y:S01]  /*7230*/  UIADD3 UR4, UPT, UPT, UR44, 0x200, URZ ;  /* 0x000002002c047890 */ /* 0x000fe2000fffe0ff */
[----:B------:R-:W-:Y:S05]  /*7240*/  UMOV UR51, UR36 ;  /* 0x0000002400337c82 */ /* 0x000fea0008000000 */
[----:B------:R-:W-:Y:S01]  /*7250*/  MOV R60, UR4 ;  /* 0x00000004003c7c02 */ /* 0x000fe20008000f00 */
[----:B------:R-:W-:Y:S03]  /*7260*/  UIADD3 UR4, UP0, UPT, UR62, 0x680, URZ ;  /* 0x000006803e047890 */ /* 0x000fe6000ff1e0ff */
[----:B------:R-:W-:Y:S01]  /*7270*/  R2UR UR48, R60 ;  /* 0x000000003c3072ca */ /* 0x000fe200000e0000 */
[----:B------:R-:W-:Y:S11]  /*7280*/  UIADD3.X UR5, UPT, UPT, URZ, UR63, URZ, UP0, !UPT ;  /* 0x0000003fff057290 */ /* 0x000ff600087fe4ff */
[----:B------:R-:W-:Y:S01]  /*7290*/  @!UPT UIADD3 URZ, UPT, UPT, URZ, URZ, URZ ;  /* 0x000000fffffff290 */ /* 0x000fe2000fffe0ff */
[----:B------:R3:W-:Y:S01]  /*72a0*/  UTMASTG.3D [UR48], [UR4] ;  /* 0x00000030040073b5 */ /* 0x0007e20008010000 */
[----:B------:R0:W-:Y:S01]  /*72b0*/  UTMACMDFLUSH ;  /* 0x00000000000079b7 */ /* 0x0001e20000000000 */
[----:B---3--:R-:W-:Y:S04]  /*72c0*/  DEPBAR.LE SB0, 0x1 ;  /* 0x000080400000791a */ /* 0x008fe80000000000 */
.L_x_123:
[----:B------:R-:W-:Y:S05]  /*72d0*/  BSYNC.RECONVERGENT B0 ;  /* 0x0000000000007941 */ /* 0x000fea0003800200 */
.L_x_122:
[----:B------:R-:W-:Y:S01]  /*72e0*/  BAR.SYNC.DEFER_BLOCKING 0x1, 0x80 ;  /* 0x0042000000007b1d */ /* 0x000fe20000010000 */
[----:B------:R-:W-:Y:S01]  /*72f0*/  ISETP.NE.AND P1, PT, R72, RZ, PT ;  /* 0x000000ff4800720c */ /* 0x000fe20003f25270 */
[----:B------:R-:W-:Y:S01]  /*7300*/  UISETP.NE.AND UP0, UPT, UR47, URZ, UPT ;  /* 0x000000ff2f00728c */ /* 0x000fe2000bf05270 */
[----:B------:R-:W-:Y:S11]  /*7310*/  LEA R2, R74, UR44, 0x3 ;  /* 0x0000002c4a027c11 */ /* 0x000ff6000f8e18ff */
[----:B-1----:R-:W-:Y:S01]  /*7320*/  @P1 SHF.L.U32 R4, R66, 0x1f, RZ ;  /* 0x0000001f42041819 */ /* 0x002fe200000006ff */
[----:B------:R-:W-:Y:S06]  /*7330*/  BRA.U !UP0, `(.L_x_124) ;  /* 0x0000000108247547 */ /* 0x000fec000b800000 */
[----:B------:R-:W1:Y:S01]  /*7340*/  S2R R0, SR_CgaCtaId ;  /* 0x0000000000007919 */ /* 0x000e620000008800 */
[----:B------:R-:W-:Y:S01]  /*7350*/  IMAD.U32 R3, RZ, RZ, UR46 ;  /* 0x0000002eff037e24 */ /* 0x000fe2000f8e00ff */
[----:B------:R-:W-:Y:S04]  /*7360*/  UIADD3 UR4, UPT, UPT, UR46, 0x1, URZ ;  /* 0x000000012e047890 */ /* 0x000fe8000fffe0ff */
[----:B------:R-:W-:Y:S01]  /*7370*/  @P1 LEA R3, R3, UR44, 0x3 ;  /* 0x0000002c03031c11 */ /* 0x000fe2000f8e18ff */
[----:B------:R-:W-:Y:S04]  /*7380*/  UISETP.NE.AND UP0, UPT, UR4, 0x4, UPT ;  /* 0x000000040400788c */ /* 0x000fe8000bf05270 */
[----:B------:R-:W-:Y:S01]  /*7390*/  @P1 VIADD R3, R3, 0xb0 ;  /* 0x000000b003031836 */ /* 0x000fe20000000000 */
[----:B------:R-:W-:Y:S04]  /*73a0*/  USEL UR46, UR4, URZ, UP0 ;  /* 0x000000ff042e7287 */ /* 0x000fe80008000000 */
[----:B-1----:R-:W-:Y:S04]  /*73b0*/  @P1 PRMT R0, R0, 0x654, R3 ;  /* 0x0000065400001816 */ /* 0x002fe80000000003 */
[----:B------:R1:W-:Y:S04]  /*73c0*/  @P1 SYNCS.ARRIVE.TRANS64.RED.A1T0 RZ, [R0+URZ], RZ ;  /* 0x000000ff00ff19a7 */ /* 0x0003e800081004ff */
.L_x_124:
[----:B------:R-:W3:Y:S01]  /*73d0*/  @P1 SYNCS.PHASECHK.TRANS64.TRYWAIT P0, [R2+URZ+0x90], R4 ;  /* 0x00009004020015a7 */ /* 0x000ee200080011ff */
[----:B------:R-:W-:Y:S01]  /*73e0*/  BSSY B1, `(.L_x_125) ;  /* 0x0000016000017945 */ /* 0x000fe20003800000 */
[----:B---3--:R-:W-:Y:S03]  /*73f0*/  @P1 SEL R75, RZ, 0x1, !P0 ;  /* 0x00000001ff4b1807 */ /* 0x008fe60004000000 */
[----:B------:R-:W-:Y:S05]  /*7400*/  @!P1 BRA `(.L_x_126) ;  /* 0x00000000004c9947 */ /* 0x000fea0003800000 */
[----:B------:R-:W-:Y:S01]  /*7410*/  ISETP.NE.AND P0, PT, R75, RZ, PT ;  /* 0x000000ff4b00720c */ /* 0x000fe20003f05270 */
[----:B------:R-:W-:Y:S01]  /*7420*/  BSSY B0, `(.L_x_127) ;  /* 0x000000b000007945 */ /* 0x000fe20003800000 */
[----:B------:R-:W-:Y:S11]  /*7430*/  ISETP.NE.AND P1, PT, R76, RZ, PT ;  /* 0x000000ff4c00720c */ /* 0x000ff60003f25270 */
[----:B------:R-:W-:Y:S02]  /*7440*/  @!UPT UIADD3 URZ, UPT, UPT, URZ, URZ, URZ ;  /* 0x000000fffffff290 */ /* 0x000fe4000fffe0ff */
[C---:B------:R-:W-:Y:S01]  /*7450*/  @P1 IMAD R6, R74.reuse, 0x2000, R69 ;  /* 0x000020004a061824 */ /* 0x040fe200078e0245 */
[C---:B------:R-:W-:Y:S01]  /*7460*/  @P1 LEA R4, R74.reuse, R67, 0xd ;  /* 0x000000434a041211 */ /* 0x040fe200078e68ff */
[C---:B------:R-:W-:Y:S02]  /*7470*/  @P1 IMAD R5, R74.reuse, 0x2000, R68 ;  /* 0x000020004a051824 */ /* 0x040fe400078e0244 */
[----:B------:R-:W-:Y:S01]  /*7480*/  @P1 IMAD R3, R74, 0x2000, R63 ;  /* 0x000020004a031824 */ /* 0x000fe200078e023f */
[----:B------:R-:W-:Y:S06]  /*7490*/  @P0 BRA `(.L_x_128) ;  /* 0x00000000000c0947 */ /* 0x000fec0003800000 */
[----:B-1----:R-:W-:Y:S04]  /*74a0*/  SHF.L.U32 R0, R66, 0x1f, RZ ;  /* 0x0000001f42007819 */ /* 0x002fe800000006ff */
[----:B------:R-:W1:Y:S02]  /*74b0*/  SYNCS.PHASECHK.TRANS64.TRYWAIT P0, [R2+URZ+0x90], R0 ;  /* 0x00009000020075a7 */ /* 0x000e6400080011ff */
[----:B-1----:R-:W-:Y:S05]  /*74c0*/  @!P0 BRA `(.L_x_129) ;  /* 0x0000002800f88947 */ /* 0x002fea0003800000 */
.L_x_128:
[----:B------:R-:W-:Y:S05]  /*74d0*/  BSYNC B0 ;  /* 0x0000000000007941 */ /* 0x000fea0003800000 */
.L_x_127:
[----:B------:R-:W-:Y:S02]  /*74e0*/  ISETP.NE.AND P0, PT, R76, RZ, PT ;  /* 0x000000ff4c00720c */ /* 0x000fe40003f05270 */
[----:B------:R-:W-:Y:S11]  /*74f0*/  IADD3 R74, PT, PT, R74, 0x1, RZ ;  /* 0x000000014a4a7810 */ /* 0x000ff60007ffe0ff */
[----:B------:R3:W4:Y:S04]  /*7500*/  @P0 LDS.128 R44, [R6] ;  /* 0x00000000062c0984 */ /* 0x0007280000000c00 */
[----:B------:R3:W1:Y:S04]  /*7510*/  @P0 LDS.128 R40, [R5+0x10] ;  /* 0x0000100005280984 */ /* 0x0006680000000c00 */
[----:B------:R3:W1:Y:S04]  /*7520*/  @P0 LDS.128 R32, [R4+0x20] ;  /* 0x0000200004200984 */ /* 0x0006680000000c00 */
[----:B------:R3:W1:Y:S02]  /*7530*/  @P0 LDS.128 R36, [R3+0x30] ;  /* 0x0000300003240984 */ /* 0x0006640000000c00 */
.L_x_126:
[----:B------:R-:W-:Y:S05]  /*7540*/  BSYNC B1 ;  /* 0x0000000000017941 */ /* 0x000fea0003800000 */
.L_x_125:
[----:B-1----:R-:W-:Y:S05]  /*7550*/  VIADD R0, R25, 0x10 ;  /* 0x0000001019007836 */ /* 0x002fea0000000000 */
[----:B------:R-:W-:Y:S04]  /*7560*/  SHF.R.U32.HI R0, RZ, 0x15, R0 ;  /* 0x00000015ff007819 */ /* 0x000fe80000011600 */
[----:B------:R-:W-:Y:S11]  /*7570*/  LOP3.LUT P0, RZ, R0, 0x3, R57, 0x48, !PT ;  /* 0x0000000300ff7812 */ /* 0x000ff60007804839 */
[----:B------:R-:W-:Y:S02]  /*7580*/  @!UPT UIADD3 URZ, UPT, UPT, URZ, URZ, URZ ;  /* 0x000000fffffff290 */ /* 0x000fe4000fffe0ff */
[----:B------:R-:W-:Y:S05]  /*7590*/  @!P0 BRA `(.L_x_130) ;  /* 0x0000000000408947 */ /* 0x000fea0003800000 */
[----:B------:R-:W1:Y:S01]  /*75a0*/  LDCU.64 UR8, c[0x4][0x70] ;  /* 0x01000e00ff0877ac */ /* 0x000e620008000a00 */
[----:B---3--:R-:W-:Y:S01]  /*75b0*/  MOV R3, 0x0 ;  /* 0x0000000000037802 */ /* 0x008fe20000000f00 */
[----:B------:R-:W-:Y:S02]  /*75c0*/  HFMA2 R12, -RZ, RZ, 0, 5.9604644775390625e-08 ;  /* 0x00000001ff0c7431 */ /* 0x000fe400000001ff */
[----:B------:R-:W-:Y:S02]  /*75d0*/  IMAD.MOV.U32 R8, RZ, RZ, 0x192 ;  /* 0x00000192ff087424 */ /* 0x000fe400078e00ff */
[----:B------:R-:W-:Y:S01]  /*75e0*/  IMAD.MOV.U32 R13, RZ, RZ, RZ ;  /* 0x000000ffff0d7224 */ /* 0x000fe200078e00ff */
[----:B------:R-:W3:Y:S01]  /*75f0*/  LDCU.64 UR6, c[0x4][0x78] ;  /* 0x01000f00ff0677ac */ /* 0x000ee20008000a00 */
[----:B------:R-:W2:Y:S01]  /*7600*/  LDC.64 R2, c[0x4][R3] ;  /* 0x0100000003027b82 */ /* 0x000ea20000000a00 */
[----:B------:R-:W5:Y:S01]  /*7610*/  LDCU.64 UR4, c[0x4][0x10] ;  /* 0x01000200ff0477ac */ /* 0x000f620008000a00 */
[----:B-1----:R-:W-:Y:S01]  /*7620*/  MOV R5, UR9 ;  /* 0x0000000900057c02 */ /* 0x002fe20008000f00 */
[----:B------:R-:W-:Y:S01]  /*7630*/  IMAD.U32 R4, RZ, RZ, UR8 ;  /* 0x00000008ff047e24 */ /* 0x000fe2000f8e00ff */
[----:B---3--:R-:W-:Y:S01]  /*7640*/  MOV R7, UR7 ;  /* 0x0000000700077c02 */ /* 0x008fe20008000f00 */
[----:B------:R-:W-:Y:S01]  /*7650*/  IMAD.U32 R6, RZ, RZ, UR6 ;  /* 0x00000006ff067e24 */ /* 0x000fe2000f8e00ff */
[----:B-----5:R-:W-:Y:S01]  /*7660*/  MOV R11, UR5 ;  /* 0x00000005000b7c02 */ /* 0x020fe20008000f00 */
[----:B------:R-:W-:Y:S02]  /*7670*/  IMAD.U32 R10, RZ, RZ, UR4 ;  /* 0x00000004ff0a7e24 */ /* 0x000fe4000f8e00ff */
[----:B------:R-:W-:Y:S07]  /*7680*/  LEPC R20, `(.L_x_130) ;  /* 0x000000001014794e */ /* 0x000fee0000000000 */
[----:B--2-4-:R-:W-:Y:S05]  /*7690*/  CALL.ABS.NOINC R2 ;  /* 0x0000000002007343 */ /* 0x014fea0003c00000 */
.L_x_130:
[----:B---34-:R-:W-:Y:S01]  /*76a0*/  LOP3.LUT R3, R44, 0xffffe000, RZ, 0xc0, !PT ;  /* 0xffffe0002c037812 */ /* 0x018fe200078ec0ff */
[----:B------:R-:W-:Y:S05]  /*76b0*/  WARPSYNC.ALL ;  /* 0x0000000000007948 */ /* 0x000fea0003800000 */
[----:B------:R-:W-:Y:S01]  /*76c0*/  R2UR UR4, R25 ;  /* 0x00000000190472ca */ /* 0x000fe200000e0000 */
[----:B------:R-:W1:Y:S01]  /*76d0*/  S2R R77, SR_CgaCtaId ;  /* 0x00000000004d7919 */ /* 0x000e620000008800 */
[----:B------:R-:W-:Y:S01]  /*76e0*/  LOP3.LUT R20, R40, 0xffffe000, RZ, 0xc0, !PT ;  /* 0xffffe00028147812 */ /* 0x000fe200078ec0ff */
[----:B------:R-:W-:Y:S01]  /*76f0*/  BSSY.RECONVERGENT B0, `(.L_x_131) ;  /* 0x000005d000007945 */ /* 0x000fe20003800200 */
[----:B------:R-:W-:Y:S02]  /*7700*/  ISETP.NE.AND P6, PT, R72, RZ, PT ;  /* 0x000000ff4800720c */ /* 0x000fe40003fc5270 */
[----:B------:R-:W-:Y:S07]  /*7710*/  ISETP.NE.AND P0, PT, R71, RZ, PT ;  /* 0x000000ff4700720c */ /* 0x000fee0003f05270 */
[----:B------:R-:W3:Y:S02]  /*7720*/  LDTM.x16 R4, tmem[UR4+0x10] ;  /* 0x00001004000479ee */ /* 0x000ee40008240000 */
[C---:B---3--:R-:W-:Y:S01]  /*7730*/  FMUL R0, R24.reuse, R4 ;  /* 0x0000000418007220 */ /* 0x048fe20000400000 */
[----:B------:R-:W-:Y:S01]  /*7740*/  LOP3.LUT R4, R45, 0xffffe000, RZ, 0xc0, !PT ;  /* 0xffffe0002d047812 */ /* 0x000fe200078ec0ff */
[C---:B------:R-:W-:Y:S01]  /*7750*/  FMUL R2, R24.reuse, R5 ;  /* 0x0000000518027220 */ /* 0x040fe20000400000 */
[----:B------:R-:W-:Y:S01]  /*7760*/  FMUL R5, R24, R12 ;  /* 0x0000000c18057220 */ /* 0x000fe20000400000 */
[C---:B------:R-:W-:Y:S01]  /*7770*/  FFMA R28, R27.reuse, R3, R0 ;  /* 0x000000031b1c7223 */ /* 0x040fe20000000000 */
[----:B------:R-:W-:Y:S01]  /*7780*/  LOP3.LUT R3, R46, 0xffffe000, RZ, 0xc0, !PT ;  /* 0xffffe0002e037812 */ /* 0x000fe200078ec0ff */
[----:B------:R-:W-:Y:S01]  /*7790*/  FFMA R29, R27, R4, R2 ;  /* 0x000000041b1d7223 */ /* 0x000fe20000000002 */
[----:B------:R-:W-:Y:S01]  /*77a0*/  LOP3.LUT R4, R47, 0xffffe000, RZ, 0xc0, !PT ;  /* 0xffffe0002f047812 */ /* 0x000fe200078ec0ff */
[C---:B------:R-:W-:Y:S01]  /*77b0*/  FMUL R0, R24.reuse, R6 ;  /* 0x0000000618007220 */ /* 0x040fe20000400000 */
[----:B------:R-:W-:Y:S01]  /*77c0*/  F2FP.TF32.F32.PACK_B R28, R28 ;  /* 0x0000001cff1c723e */ /* 0x000fe200024050ff */
[C---:B------:R-:W-:Y:S01]  /*77d0*/  FMUL R2, R24.reuse, R7 ;  /* 0x0000000718027220 */ /* 0x040fe20000400000 */
[----:B------:R-:W-:Y:S01]  /*77e0*/  F2FP.TF32.F32.PACK_B R29, R29 ;  /* 0x0000001dff1d723e */ /* 0x000fe200024050ff */
[C---:B------:R-:W-:Y:S01]  /*77f0*/  FFMA R30, R27.reuse, R3, R0 ;  /* 0x000000031b1e7223 */ /* 0x040fe20000000000 */
[C---:B------:R-:W-:Y:S01]  /*7800*/  FMUL R0, R24.reuse, R8 ;  /* 0x0000000818007220 */ /* 0x040fe20000400000 */
[----:B------:R-:W-:Y:S01]  /*7810*/  FFMA R31, R27, R4, R2 ;  /* 0x000000041b1f7223 */ /* 0x000fe20000000002 */
[C---:B------:R-:W-:Y:S01]  /*7820*/  FMUL R6, R24.reuse, R13 ;  /* 0x0000000d18067220 */ /* 0x040fe20000400000 */
[----:B------:R-:W-:Y:S01]  /*7830*/  LOP3.LUT R13, R41, 0xffffe000, RZ, 0xc0, !PT ;  /* 0xffffe000290d7812 */ /* 0x000fe200078ec0ff */
[C---:B------:R-:W-:Y:S01]  /*7840*/  FMUL R2, R24.reuse, R9 ;  /* 0x0000000918027220 */ /* 0x040fe20000400000 */
[----:B------:R-:W-:Y:S01]  /*7850*/  F2FP.TF32.F32.PACK_B R30, R30 ;  /* 0x0000001eff1e723e */ /* 0x000fe200024050ff */
[----:B------:R-:W-:Y:S01]  /*7860*/  FMUL R9, R24, R16 ;  /* 0x0000001018097220 */ /* 0x000fe20000400000 */
[----:B------:R-:W-:Y:S01]  /*7870*/  F2FP.TF32.F32.PACK_B R31, R31 ;  /* 0x0000001fff1f723e */ /* 0x000fe200024050ff */
[----:B------:R-:W-:Y:S01]  /*7880*/  FFMA R16, R27, R20, R0 ;  /* 0x000000141b107223 */ /* 0x000fe20000000000 */
[----:B------:R-:W-:Y:S01]  /*7890*/  LOP3.LUT R0, R42, 0xffffe000, RZ, 0xc0, !PT ;  /* 0xffffe0002a007812 */ /* 0x000fe200078ec0ff */
[C---:B------:R-:W-:Y:S01]  /*78a0*/  FMUL R3, R24.reuse, R10 ;  /* 0x0000000a18037220 */ /* 0x040fe20000400000 */
[C---:B------:R-:W-:Y:S01]  /*78b0*/  FMUL R7, R24.reuse, R14 ;  /* 0x0000000e18077220 */ /* 0x040fe20000400000 */
[----:B------:R-:W-:Y:S01]  /*78c0*/  LOP3.LUT R14, R43, 0xffffe000, RZ, 0xc0, !PT ;  /* 0xffffe0002b0e7812 */ /* 0x000fe200078ec0ff */
[----:B------:R-:W-:Y:S01]  /*78d0*/  FMUL R10, R24, R17 ;  /* 0x00000011180a7220 */ /* 0x000fe20000400000 */
[----:B------:R-:W-:Y:S01]  /*78e0*/  F2FP.TF32.F32.PACK_B R16, R16 ;  /* 0x00000010ff10723e */ /* 0x000fe200024050ff */
[----:B------:R-:W-:Y:S01]  /*78f0*/  FFMA R17, R27, R13, R2 ;  /* 0x0000000d1b117223 */ /* 0x000fe20000000002 */
[----:B------:R-:W-:Y:S01]  /*7900*/  LOP3.LUT R2, R32, 0xffffe000, RZ, 0xc0, !PT ;  /* 0xffffe00020027812 */ /* 0x000fe200078ec0ff */
[----:B------:R-:W-:Y:S01]  /*7910*/  STS.128 [R69+0x2000], R28 ;  /* 0x0020001c45007388 */ /* 0x000fe20000000c00 */
[----:B------:R-:W-:Y:S01]  /*7920*/  LOP3.LUT R13, R39, 0xffffe000, RZ, 0xc0, !PT ;  /* 0xffffe000270d7812 */ /* 0x000fe200078ec0ff */
[C---:B------:R-:W-:Y:S01]  /*7930*/  FMUL R4, R24.reuse, R11 ;  /* 0x0000000b18047220 */ /* 0x040fe20000400000 */
[----:B------:R-:W-:Y:S01]  /*7940*/  F2FP.TF32.F32.PACK_B R17, R17 ;  /* 0x00000011ff11723e */ /* 0x000fe200024050ff */
[C---:B------:R-:W-:Y:S01]  /*7950*/  FMUL R11, R24.reuse, R18 ;  /* 0x00000012180b7220 */ /* 0x040fe20000400000 */
[----:B------:R-:W-:Y:S01]  /*7960*/  FFMA R18, R27, R0, R3 ;  /* 0x000000001b127223 */ /* 0x000fe20000000003 */
[----:B------:R-:W-:Y:S01]  /*7970*/  LOP3.LUT R0, R33, 0xffffe000, RZ, 0xc0, !PT ;  /* 0xffffe00021007812 */ /* 0x000fe200078ec0ff */
[----:B------:R-:W-:Y:S01]  /*7980*/  FMUL R12, R24, R19 ;  /* 0x00000013180c7220 */ /* 0x000fe20000400000 */
[----:B------:R-:W-:Y:S01]  /*7990*/  LOP3.LUT R3, R34, 0xffffe000, RZ, 0xc0, !PT ;  /* 0xffffe00022037812 */ /* 0x000fe200078ec0ff */
[C---:B------:R-:W-:Y:S01]  /*79a0*/  FFMA R19, R27.reuse, R14, R4 ;  /* 0x0000000e1b137223 */ /* 0x040fe20000000004 */
[----:B------:R-:W-:Y:S01]  /*79b0*/  FFMA R4, R27, R2, R5 ;  /* 0x000000021b047223 */ /* 0x000fe20000000005 */
[----:B------:R-:W-:Y:S01]  /*79c0*/  LOP3.LUT R2, R35, 0xffffe000, RZ, 0xc0, !PT ;  /* 0xffffe00023027812 */ /* 0x000fe200078ec0ff */
[----:B------:R-:W-:Y:S01]  /*79d0*/  FMUL R8, R24, R15 ;  /* 0x0000000f18087220 */ /* 0x000fe20000400000 */
[----:B------:R-:W-:Y:S01]  /*79e0*/  F2FP.TF32.F32.PACK_B R18, R18 ;  /* 0x00000012ff12723e */ /* 0x000fe200024050ff */
[C---:B------:R-:W-:Y:S01]  /*79f0*/  FFMA R5, R27.reuse, R0, R6 ;  /* 0x000000001b057223 */ /* 0x040fe20000000006 */
[----:B------:R-:W-:Y:S01]  /*7a00*/  F2FP.TF32.F32.PACK_B R19, R19 ;  /* 0x00000013ff13723e */ /* 0x000fe200024050ff */
[C---:B------:R-:W-:Y:S01]  /*7a10*/  FFMA R6, R27.reuse, R3, R7 ;  /* 0x000000031b067223 */ /* 0x040fe20000000007 */
[----:B------:R-:W-:Y:S01]  /*7a20*/  FFMA R7, R27, R2, R8 ;  /* 0x000000021b077223 */ /* 0x000fe20000000008 */
[----:B------:R-:W-:Y:S02]  /*7a30*/  LOP3.LUT R0, R36, 0xffffe000, RZ, 0xc0, !PT ;  /* 0xffffe00024007812 */ /* 0x000fe400078ec0ff */
[----:B------:R-:W-:Y:S01]  /*7a40*/  STS.128 [R68+0x2010], R16 ;  /* 0x0020101044007388 */ /* 0x000fe20000000c00 */
[----:B------:R-:W-:Y:S02]  /*7a50*/  LOP3.LUT R2, R37, 0xffffe000, RZ, 0xc0, !PT ;  /* 0xffffe00025027812 */ /* 0x000fe400078ec0ff */
[----:B------:R-:W-:Y:S01]  /*7a60*/  LOP3.LUT R3, R38, 0xffffe000, RZ, 0xc0, !PT ;  /* 0xffffe00026037812 */ /* 0x000fe200078ec0ff */
[C---:B------:R-:W-:Y:S01]  /*7a70*/  FFMA R8, R27.reuse, R0, R9 ;  /* 0x000000001b087223 */ /* 0x040fe20000000009 */
[----:B------:R-:W-:Y:S01]  /*7a80*/  F2FP.TF32.F32.PACK_B R4, R4 ;  /* 0x00000004ff04723e */ /* 0x000fe200024050ff */
[C---:B------:R-:W-:Y:S01]  /*7a90*/  FFMA R9, R27.reuse, R2, R10 ;  /* 0x000000021b097223 */ /* 0x040fe2000000000a */
[----:B------:R-:W-:Y:S01]  /*7aa0*/  F2FP.TF32.F32.PACK_B R5, R5 ;  /* 0x00000005ff05723e */ /* 0x000fe200024050ff */
[C---:B------:R-:W-:Y:S01]  /*7ab0*/  FFMA R10, R27.reuse, R3, R11 ;  /* 0x000000031b0a7223 */ /* 0x040fe2000000000b */
[----:B------:R-:W-:Y:S01]  /*7ac0*/  F2FP.TF32.F32.PACK_B R6, R6 ;  /* 0x00000006ff06723e */ /* 0x000fe200024050ff */
[----:B------:R-:W-:Y:S01]  /*7ad0*/  FFMA R11, R27, R13, R12 ;  /* 0x0000000d1b0b7223 */ /* 0x000fe2000000000c */
[----:B------:R-:W-:Y:S01]  /*7ae0*/  F2FP.TF32.F32.PACK_B R7, R7 ;  /* 0x00000007ff07723e */ /* 0x000fe200024050ff */
[----:B------:R-:W-:Y:S01]  /*7af0*/  IMAD.U32 R0, RZ, RZ, UR46 ;  /* 0x0000002eff007e24 */ /* 0x000fe2000f8e00ff */
[----:B------:R-:W-:Y:S02]  /*7b00*/  F2FP.TF32.F32.PACK_B R8, R8 ;  /* 0x00000008ff08723e */ /* 0x000fe400024050ff */
[----:B------:R-:W-:Y:S01]  /*7b10*/  F2FP.TF32.F32.PACK_B R9, R9 ;  /* 0x00000009ff09723e */ /* 0x000fe200024050ff */
[----:B------:R3:W-:Y:S01]  /*7b20*/  STS.128 [R67+0x2020], R4 ;  /* 0x0020200443007388 */ /* 0x0007e20000000c00 */
[----:B------:R-:W-:Y:S02]  /*7b30*/  F2FP.TF32.F32.PACK_B R10, R10 ;  /* 0x0000000aff0a723e */ /* 0x000fe400024050ff */
[----:B------:R-:W-:Y:S02]  /*7b40*/  F2FP.TF32.F32.PACK_B R11, R11 ;  /* 0x0000000bff0b723e */ /* 0x000fe400024050ff */
[----:B------:R-:W-:Y:S02]  /*7b50*/  @P6 LEA R0, R0, UR44, 0x3 ;  /* 0x0000002c00006c11 */ /* 0x000fe4000f8e18ff */
[----:B------:R-:W-:Y:S01]  /*7b60*/  @P6 SHF.L.U32 R2, R66, 0x1f, RZ ;  /* 0x0000001f42026819 */ /* 0x000fe200000006ff */
[----:B------:R4:W-:Y:S02]  /*7b70*/  STS.128 [R63+0x2030], R8 ;  /* 0x002030083f007388 */ /* 0x0009e40000000c00 */
[----:B------:R-:W-:Y:S05]  /*7b80*/  @P6 VIADD R0, R0, 0xb0 ;  /* 0x000000b000006836 */ /* 0x000fea0000000000 */
[----:B-1----:R-:W-:Y:S01]  /*7b90*/  @P6 PRMT R0, R77, 0x654, R0 ;  /* 0x000006544d006816 */ /* 0x002fe20000000000 */
[----:B------:R-:W-:Y:S01]  /*7ba0*/  @!PT LDS RZ, [RZ] ;  /* 0x00000000fffff984 */ /* 0x000fe20000000800 */
[----:B------:R-:W-:Y:S01]  /*7bb0*/  @!PT LDS RZ, [RZ] ;  /* 0x00000000fffff984 */ /* 0x000fe20000000800 */
[----:B------:R-:W-:Y:S01]  /*7bc0*/  @!PT LDS RZ, [RZ] ;  /* 0x00000000fffff984 */ /* 0x000fe20000000800 */
[----:B------:R-:W-:Y:S01]  /*7bd0*/  @!PT LDS RZ, [RZ] ;  /* 0x00000000fffff984 */ /* 0x000fe20000000800 */
[----:B------:R1:W-:Y:S06]  /*7be0*/  MEMBAR.ALL.CTA ;  /* 0x0000000000007992 */ /* 0x0003ec0000008000 */
[----:B-1----:R-:W1:Y:S01]  /*7bf0*/  FENCE.VIEW.ASYNC.S ;  /* 0x00000000000073c6 */ /* 0x002e620000000000 */
[----:B---3--:R-:W-:Y:S01]  /*7c00*/  LEA R6, R74, UR44, 0x3 ;  /* 0x0000002c4a067c11 */ /* 0x008fe2000f8e18ff */
[----:B-1----:R-:W-:Y:S06]  /*7c10*/  BAR.SYNC.DEFER_BLOCKING 0x1, 0x80 ;  /* 0x0042000000007b1d */ /* 0x002fec0000010000 */
[----:B------:R-:W-:Y:S05]  /*7c20*/  @P0 BRA `(.L_x_132) ;  /* 0x0000000000240947 */ /* 0x000fea0003800000 */
[----:B------:R-:W-:Y:S02]  /*7c30*/  UIADD3 UR4, UP0, UPT, UR62, 0x680, URZ ;  /* 0x000006803e047890 */ /* 0x000fe4000ff1e0ff */
[----:B------:R-:W-:Y:S02]  /*7c40*/  UIADD3 UR9, UPT, UPT, UR49, 0x10, URZ ;  /* 0x0000001031097890 */ /* 0x000fe4000fffe0ff */
[----:B------:R-:W-:Y:S02]  /*7c50*/  UIADD3 UR8, UPT, UPT, UR44, 0x2200, URZ ;  /* 0x000022002c087890 */ /* 0x000fe4000fffe0ff */
[----:B------:R-:W-:Y:S01]  /*7c60*/  UIADD3.X UR5, UPT, UPT, URZ, UR63, URZ, UP0, !UPT ;  /* 0x0000003fff057290 */ /* 0x000fe200087fe4ff */
[----:B------:R-:W-:Y:S01]  /*7c70*/  UMOV UR10, UR50 ;  /* 0x00000032000a7c82 */ /* 0x000fe20008000000 */
[----:B------:R-:W-:Y:S07]  /*7c80*/  UMOV UR11, UR36 ;  /* 0x00000024000b7c82 */ /* 0x000fee0008000000 */
[----:B------:R1:W-:Y:S01]  /*7c90*/  UTMASTG.3D [UR8], [UR4] ;  /* 0x00000008040073b5 */ /* 0x0003e20008010000 */
[----:B------:R0:W-:Y:S01]  /*7ca0*/  UTMACMDFLUSH ;  /* 0x00000000000079b7 */ /* 0x0001e20000000000 */
[----:B-1----:R-:W-:Y:S04]  /*7cb0*/  DEPBAR.LE SB0, 0x1 ;  /* 0x000080400000791a */ /* 0x002fe80000000000 */
.L_x_132:
[----:B------:R-:W-:Y:S05]  /*7cc0*/  BSYNC.RECONVERGENT B0 ;  /* 0x0000000000007941 */ /* 0x000fea0003800200 */
.L_x_131:
[----:B------:R-:W-:Y:S01]  /*7cd0*/  BAR.SYNC.DEFER_BLOCKING 0x1, 0x80 ;  /* 0x0042000000007b1d */ /* 0x000fe20000010000 */
[----:B------:R-:W-:Y:S04]  /*7ce0*/  UIADD3 UR4, UPT, UPT, UR46, 0x1, URZ ;  /* 0x000000012e047890 */ /* 0x000fe8000fffe0ff */
[----:B------:R-:W-:Y:S04]  /*7cf0*/  UISETP.NE.AND UP0, UPT, UR4, 0x4, UPT ;  /* 0x000000040400788c */ /* 0x000fe8000bf05270 */
[----:B------:R-:W-:Y:S01]  /*7d00*/  USEL UR45, UR4, URZ, UP0 ;  /* 0x000000ff042d7287 */ /* 0x000fe20008000000 */
[----:B------:R1:W-:Y:S01]  /*7d10*/  @P6 SYNCS.ARRIVE.TRANS64.RED.A1T0 RZ, [R0+URZ], RZ ;  /* 0x000000ff00ff69a7 */ /* 0x0003e200081004ff */
[----:B------:R-:W-:Y:S01]  /*7d20*/  BSSY B1, `(.L_x_133) ;  /* 0x0000017000017945 */ /* 0x000fe20003800000 */
[----:B------:R-:W3:Y:S02]  /*7d30*/  @P6 SYNCS.PHASECHK.TRANS64.TRYWAIT P0, [R6+URZ+0x90], R2 ;  /* 0x00009002060065a7 */ /* 0x000ee400080011ff */
[----:B---3--:R-:W-:Y:S01]  /*7d40*/  @P6 SEL R75, RZ, 0x1, !P0 ;  /* 0x00000001ff4b6807 */ /* 0x008fe20004000000 */
[----:B-1----:R-:W-:Y:S06]  /*7d50*/  @!P6 BRA `(.L_x_134) ;  /* 0x00000000004ce947 */ /* 0x002fec0003800000 */
        /* <DEDUP_REMOVED lines=9> */
[----:B------:R-:W-:Y:S04]  /*7df0*/  SHF.L.U32 R5, R66, 0x1f, RZ ;  /* 0x0000001f42057819 */ /* 0x000fe800000006ff */
[----:B------:R-:W1:Y:S02]  /*7e00*/  SYNCS.PHASECHK.TRANS64.TRYWAIT P0, [R6+URZ+0x90], R5 ;  /* 0x00009005060075a7 */ /* 0x000e6400080011ff */
[----:B-1----:R-:W-:Y:S05]  /*7e10*/  @!P0 BRA `(.L_x_137) ;  /* 0x0000002000b88947 */ /* 0x002fea0003800000 */
.L_x_136:
[----:B------:R-:W-:Y:S05]  /*7e20*/  BSYNC B0 ;  /* 0x0000000000007941 */ /* 0x000fea0003800000 */
.L_x_135:
[----:B------:R-:W-:Y:S02]  /*7e30*/  ISETP.NE.AND P0, PT, R76, RZ, PT ;  /* 0x000000ff4c00720c */ /* 0x000fe40003f05270 */
[----:B------:R-:W-:Y:S11]  /*7e40*/  IADD3 R74, PT, PT, R74, 0x1, RZ ;  /* 0x000000014a4a7810 */ /* 0x000ff60007ffe0ff */
[----:B------:R3:W1:Y:S04]  /*7e50*/  @P0 LDS.128 R44, [R4] ;  /* 0x00000000042c0984 */ /* 0x0006680000000c00 */
[----:B------:R3:W1:Y:S04]  /*7e60*/  @P0 LDS.128 R40, [R3+0x10] ;  /* 0x0000100003280984 */ /* 0x0006680000000c00 */
[----:B------:R3:W1:Y:S04]  /*7e70*/  @P0 LDS.128 R32, [R2+0x20] ;  /* 0x0000200002200984 */ /* 0x0006680000000c00 */
[----:B------:R3:W1:Y:S02]  /*7e80*/  @P0 LDS.128 R36, [R0+0x30] ;  /* 0x0000300000240984 */ /* 0x0006640000000c00 */
.L_x_134:
[----:B------:R-:W-:Y:S05]  /*7e90*/  BSYNC B1 ;  /* 0x0000000000017941 */ /* 0x000fea0003800000 */
.L_x_133:
[----:B---3--:R-:W-:Y:S05]  /*7ea0*/  VIADD R0, R25, 0x20 ;  /* 0x0000002019007836 */ /* 0x008fea0000000000 */
[----:B------:R-:W-:Y:S04]  /*7eb0*/  SHF.R.U32.HI R0, RZ, 0x15, R0 ;  /* 0x00000015ff007819 */ /* 0x000fe80000011600 */
[----:B------:R-:W-:Y:S11]  /*7ec0*/  LOP3.LUT P0, RZ, R0, 0x3, R57, 0x48, !PT ;  /* 0x0000000300ff7812 */ /* 0x000ff60007804839 */
[----:B------:R-:W-:Y:S02]  /*7ed0*/  @!UPT UIADD3 URZ, UPT, UPT, URZ, URZ, URZ ;  /* 0x000000fffffff290 */ /* 0x000fe4000fffe0ff */
[----:B------:R-:W-:Y:S05]  /*7ee0*/  @!P0 BRA `(.L_x_138) ;  /* 0x0000000000408947 */ /* 0x000fea0003800000 */
[----:B------:R-:W1:Y:S01]  /*7ef0*/  LDCU.64 UR8, c[0x4][0x70] ;  /* 0x01000e00ff0877ac */ /* 0x000e620008000a00 */
[----:B------:R-:W-:Y:S01]  /*7f00*/  MOV R3, 0x0 ;  /* 0x0000000000037802 */ /* 0x000fe20000000f00 */
[----:B------:R-:W-:Y:S02]  /*7f10*/  HFMA2 R12, -RZ, RZ, 0, 5.9604644775390625e-08 ;  /* 0x00000001ff0c7431 */ /* 0x000fe400000001ff */
[----:B----4-:R-:W-:Y:S02]  /*7f20*/  IMAD.MOV.U32 R8, RZ, RZ, 0x192 ;  /* 0x00000192ff087424 */ /* 0x010fe400078e00ff */
[----:B------:R-:W-:Y:S01]  /*7f30*/  IMAD.MOV.U32 R13, RZ, RZ, RZ ;  /* 0x000000ffff0d7224 */ /* 0x000fe200078e00ff */
[----:B------:R-:W3:Y:S01]  /*7f40*/  LDCU.64 UR6, c[0x4][0x78] ;  /* 0x01000f00ff0677ac */ /* 0x000ee20008000a00 */
[----:B------:R-:W4:Y:S01]  /*7f50*/  LDC.64 R2, c[0x4][R3] ;  /* 0x0100000003027b82 */ /* 0x000f220000000a00 */
        /* <DEDUP_REMOVED lines=9> */
.L_x_138:
[----:B-1----:R-:W-:Y:S01]  /*7ff0*/  LOP3.LUT R3, R44, 0xffffe000, RZ, 0xc0, !PT ;  /* 0xffffe0002c037812 */ /* 0x002fe200078ec0ff */
[----:B------:R-:W-:Y:S05]  /*8000*/  WARPSYNC.ALL ;  /* 0x0000000000007948 */ /* 0x000fea0003800000 */
[----:B------:R-:W-:Y:S01]  /*8010*/  R2UR UR4, R25 ;  /* 0x00000000190472ca */ /* 0x000fe200000e0000 */
[----:B------:R-:W-:Y:S01]  /*8020*/  BSSY.RECONVERGENT B0, `(.L_x_139) ;  /* 0x000005e000007945 */ /* 0x000fe20003800200 */
[----:B------:R-:W-:Y:S02]  /*8030*/  LOP3.LUT R20, R40, 0xffffe000, RZ, 0xc0, !PT ;  /* 0xffffe00028147812 */ /* 0x000fe400078ec0ff */
[----:B------:R-:W-:Y:S02]  /*8040*/  LOP3.LUT R21, R41, 0xffffe000, RZ, 0xc0, !PT ;  /* 0xffffe00029157812 */ /* 0x000fe400078ec0ff */
[----:B------:R-:W-:Y:S02]  /*8050*/  LOP3.LUT R26, R42, 0xffffe000, RZ, 0xc0, !PT ;  /* 0xffffe0002a1a7812 */ /* 0x000fe400078ec0ff */
[----:B------:R-:W-:Y:S02]  /*8060*/  ISETP.NE.AND P6, PT, R72, RZ, PT ;  /* 0x000000ff4800720c */ /* 0x000fe40003fc5270 */
[----:B------:R-:W-:Y:S03]  /*8070*/  ISETP.NE.AND P0, PT, R71, RZ, PT ;  /* 0x000000ff4700720c */ /* 0x000fe60003f05270 */
[----:B----4-:R-:W1:Y:S02]  /*8080*/  LDTM.x16 R4, tmem[UR4+0x20] ;  /* 0x00002004000479ee */ /* 0x010e640008240000 */
[C---:B-1----:R-:W-:Y:S01]  /*8090*/  FMUL R0, R24.reuse, R4 ;  /* 0x0000000418007220 */ /* 0x042fe20000400000 */
        /* <DEDUP_REMOVED lines=13> */
[C---:B------:R-:W-:Y:S01]  /*8170*/  FFMA R31, R27.reuse, R4, R2 ;  /* 0x000000041b1f7223 */ /* 0x040fe20000000002 */
[C---:B------:R-:W-:Y:S01]  /*8180*/  FMUL R2, R24.reuse, R9 ;  /* 0x0000000918027220 */ /* 0x040fe20000400000 */
[C---:B------:R-:W-:Y:S01]  /*8190*/  FMUL R9, R24.reuse, R16 ;  /* 0x0000001018097220 */ /* 0x040fe20000400000 */
[----:B------:R-:W-:Y:S01]  /*81a0*/  F2FP.TF32.F32.PACK_B R30, R30 ;  /* 0x0000001eff1e723e */ /* 0x000fe200024050ff */
[----:B------:R-:W-:Y:S01]  /*81b0*/  FFMA R16, R27, R20, R0 ;  /* 0x000000141b107223 */ /* 0x000fe20000000000 */
[----:B------:R-:W-:Y:S01]  /*81c0*/  LOP3.LUT R0, R43, 0xffffe000, RZ, 0xc0, !PT ;  /* 0xffffe0002b007812 */ /* 0x000fe200078ec0ff */
[C---:B------:R-:W-:Y:S01]  /*81d0*/  FMUL R3, R24.reuse, R10 ;  /* 0x0000000a18037220 */ /* 0x040fe20000400000 */
[----:B------:R-:W-:Y:S01]  /*81e0*/  F2FP.TF32.F32.PACK_B R31, R31 ;  /* 0x0000001fff1f723e */ /* 0x000fe200024050ff */
[C---:B------:R-:W-:Y:S01]  /*81f0*/  FMUL R4, R24.reuse, R11 ;  /* 0x0000000b18047220 */ /* 0x040fe20000400000 */
[----:B------:R-:W-:Y:S01]  /*8200*/  F2FP.TF32.F32.PACK_B R16, R16 ;  /* 0x00000010ff10723e */ /* 0x000fe200024050ff */
[----:B------:R-:W-:Y:S01]  /*8210*/  FMUL R10, R24, R17 ;  /* 0x00000011180a7220 */ /* 0x000fe20000400000 */
[C---:B------:R-:W-:Y:S01]  /*8220*/  FFMA R17, R27.reuse, R21, R2 ;  /* 0x000000151b117223 */ /* 0x040fe20000000002 */
[----:B------:R-:W-:Y:S01]  /*8230*/  LOP3.LUT R2, R32, 0xffffe000, RZ, 0xc0, !PT ;  /* 0xffffe00020027812 */ /* 0x000fe200078ec0ff */
[----:B------:R1:W-:Y:S01]  /*8240*/  STS.128 [R69+0x4000], R28 ;  /* 0x0040001c45007388 */ /* 0x0003e20000000c00 */
[C---:B------:R-:W-:Y:S01]  /*8250*/  FMUL R11, R24.reuse, R18 ;  /* 0x00000012180b7220 */ /* 0x040fe20000400000 */
[----:B------:R-:W-:Y:S01]  /*8260*/  FFMA R18, R27, R26, R3 ;  /* 0x0000001a1b127223 */ /* 0x000fe20000000003 */
[----:B------:R-:W-:Y:S01]  /*8270*/  LOP3.LUT R3, R33, 0xffffe000, RZ, 0xc0, !PT ;  /* 0xffffe00021037812 */ /* 0x000fe200078ec0ff */
[C---:B------:R-:W-:Y:S01]  /*8280*/  FMUL R12, R24.reuse, R19 ;  /* 0x00000013180c7220 */ /* 0x040fe20000400000 */
[----:B------:R-:W-:Y:S01]  /*8290*/  F2FP.TF32.F32.PACK_B R17, R17 ;  /* 0x00000011ff11723e */ /* 0x000fe200024050ff */
[----:B------:R-:W-:Y:S01]  /*82a0*/  FFMA R19, R27, R0, R4 ;  /* 0x000000001b137223 */ /* 0x000fe20000000004 */
[----:B------:R-:W-:Y:S01]  /*82b0*/  F2FP.TF32.F32.PACK_B R18, R18 ;  /* 0x00000012ff12723e */ /* 0x000fe200024050ff */
[----:B------:R-:W-:Y:S01]  /*82c0*/  FMUL R6, R24, R13 ;  /* 0x0000000d18067220 */ /* 0x000fe20000400000 */
[----:B------:R-:W-:Y:S01]  /*82d0*/  LOP3.LUT R13, R34, 0xffffe000, RZ, 0xc0, !PT ;  /* 0xffffe000220d7812 */ /* 0x000fe200078ec0ff */
[C---:B------:R-:W-:Y:S01]  /*82e0*/  FMUL R7, R24.reuse, R14 ;  /* 0x0000000e18077220 */ /* 0x040fe20000400000 */
[----:B------:R-:W-:Y:S01]  /*82f0*/  LOP3.LUT R14, R35, 0xffffe000, RZ, 0xc0, !PT ;  /* 0xffffe000230e7812 */ /* 0x000fe200078ec0ff */
[----:B------:R-:W-:Y:S01]  /*8300*/  FMUL R8, R24, R15 ;  /* 0x0000000f18087220 */ /* 0x000fe20000400000 */
[----:B------:R-:W-:Y:S01]  /*8310*/  F2FP.TF32.F32.PACK_B R19, R19 ;  /* 0x00000013ff13723e */ /* 0x000fe200024050ff */
[C---:B------:R-:W-:Y:S01]  /*8320*/  FFMA R4, R27.reuse, R2, R5 ;  /* 0x000000021b047223 */ /* 0x040fe20000000005 */
[C---:B------:R-:W-:Y:S01]  /*8330*/  FFMA R5, R27.reuse, R3, R6 ;  /* 0x000000031b057223 */ /* 0x040fe20000000006 */
[C---:B------:R-:W-:Y:S01]  /*8340*/  FFMA R6, R27.reuse, R13, R7 ;  /* 0x0000000d1b067223 */ /* 0x040fe20000000007 */
[----:B------:R-:W-:Y:S01]  /*8350*/  FFMA R7, R27, R14, R8 ;  /* 0x0000000e1b077223 */ /* 0x000fe20000000008 */
[----:B------:R1:W-:Y:S01]  /*8360*/  STS.128 [R68+0x4010], R16 ;  /* 0x0040101044007388 */ /* 0x0003e20000000c00 */
[----:B------:R-:W-:Y:S01]  /*8370*/  LOP3.LUT R0, R36, 0xffffe000, RZ, 0xc0, !PT ;  /* 0xffffe00024007812 */ /* 0x000fe200078ec0ff */
[----:B------:R-:W-:Y:S01]  /*8380*/  IMAD.U32 R14, RZ, RZ, UR45 ;  /* 0x0000002dff0e7e24 */ /* 0x000fe2000f8e00ff */
[----:B------:R-:W-:Y:S02]  /*8390*/  LOP3.LUT R2, R37, 0xffffe000, RZ, 0xc0, !PT ;  /* 0xffffe00025027812 */ /* 0x000fe400078ec0ff */
        /* <DEDUP_REMOVED lines=14> */
[----:B------:R-:W-:Y:S02]  /*8480*/  F2FP.TF32.F32.PACK_B R11, R11 ;  /* 0x0000000bff0b723e */ /* 0x000fe400024050ff */
[----:B------:R-:W-:Y:S02]  /*8490*/  @P6 LEA R14, R14, UR44, 0x3 ;  /* 0x0000002c0e0e6c11 */ /* 0x000fe4000f8e18ff */
[----:B------:R-:W-:Y:S01]  /*84a0*/  LEA R0, R74, UR44, 0x3 ;  /* 0x0000002c4a007c11 */ /* 0x000fe2000f8e18ff */
[----:B------:R1:W-:Y:S01]  /*84b0*/  STS.128 [R63+0x4030], R8 ;  /* 0x004030083f007388 */ /* 0x0003e20000000c00 */
[----:B------:R-:W-:Y:S01]  /*84c0*/  @P6 SHF.L.U32 R2, R66, 0x1f, RZ ;  /* 0x0000001f42026819 */ /* 0x000fe200000006ff */
[----:B------:R-:W-:Y:S05]  /*84d0*/  @P6 VIADD R14, R14, 0xb0 ;  /* 0x000000b00e0e6836 */ /* 0x000fea0000000000 */
[----:B------:R-:W-:Y:S01]  /*84e0*/  @P6 PRMT R14, R77, 0x654, R14 ;  /* 0x000006544d0e6816 */ /* 0x000fe2000000000e */
[----:B------:R-:W-:Y:S01]  /*84f0*/  @!PT LDS RZ, [RZ] ;  /* 0x00000000fffff984 */ /* 0x000fe20000000800 */
[----:B------:R-:W-:Y:S01]  /*8500*/  @!PT LDS RZ, [RZ] ;  /* 0x00000000fffff984 */ /* 0x000fe20000000800 */
[----:B------:R-:W-:Y:S01]  /*8510*/  @!PT LDS RZ, [RZ] ;  /* 0x00000000fffff984 */ /* 0x000fe20000000800 */
[----:B------:R-:W-:Y:S01]  /*8520*/  @!PT LDS RZ, [RZ] ;  /* 0x00000000fffff984 */ /* 0x000fe20000000800 */
[----:B------:R3:W-:Y:S06]  /*8530*/  MEMBAR.ALL.CTA ;  /* 0x0000000000007992 */ /* 0x0007ec0000008000 */
[----:B---3--:R-:W3:Y:S02]  /*8540*/  FENCE.VIEW.ASYNC.S ;  /* 0x00000000000073c6 */ /* 0x008ee40000000000 */
[----:B---3--:R-:W-:Y:S06]  /*8550*/  BAR.SYNC.DEFER_BLOCKING 0x1, 0x80 ;  /* 0x0042000000007b1d */ /* 0x008fec0000010000 */
        /* <DEDUP_REMOVED lines=9> */
[----:B---3--:R-:W-:Y:S04]  /*85f0*/  DEPBAR.LE SB0, 0x1 ;  /* 0x000080400000791a */ /* 0x008fe80000000000 */
.L_x_140:
[----:B------:R-:W-:Y:S05]  /*8600*/  BSYNC.RECONVERGENT B0 ;  /* 0x0000000000007941 */ /* 0x000fea0003800200 */
.L_x_139:
[----:B------:R-:W-:Y:S01]  /*8610*/  BAR.SYNC.DEFER_BLOCKING 0x1, 0x80 ;  /* 0x0042000000007b1d */ /* 0x000fe20000010000 */
[----:B------:R-:W-:Y:S04]  /*8620*/  UIADD3 UR4, UPT, UPT, UR45, 0x1, URZ ;  /* 0x000000012d047890 */ /* 0x000fe8000fffe0ff */
[----:B------:R-:W-:Y:S04]  /*8630*/  UISETP.NE.AND UP0, UPT, UR4, 0x4, UPT ;  /* 0x000000040400788c */ /* 0x000fe8000bf05270 */
[----:B------:R-:W-:Y:S01]  /*8640*/  USEL UR46, UR4, URZ, UP0 ;  /* 0x000000ff042e7287 */ /* 0x000fe20008000000 */
[----:B------:R3:W-:Y:S01]  /*8650*/  @P6 SYNCS.ARRIVE.TRANS64.RED.A1T0 RZ, [R14+URZ], RZ ;  /* 0x000000ff0eff69a7 */ /* 0x0007e200081004ff */
[----:B------:R-:W-:Y:S01]  /*8660*/  BSSY B1, `(.L_x_141) ;  /* 0x0000017000017945 */ /* 0x000fe20003800000 */
[----:B------:R-:W4:Y:S02]  /*8670*/  @P6 SYNCS.PHASECHK.TRANS64.TRYWAIT P0, [R0+URZ+0x90], R2 ;  /* 0x00009002000065a7 */ /* 0x000f2400080011ff */
[----:B----4-:R-:W-:Y:S01]  /*8680*/  @P6 SEL R75, RZ, 0x1, !P0 ;  /* 0x00000001ff4b6807 */ /* 0x010fe20004000000 */
[----:B---3--:R-:W-:Y:S06]  /*8690*/  @!P6 BRA `(.L_x_142) ;  /* 0x00000000004ce947 */ /* 0x008fec0003800000 */
[----:B------:R-:W-:Y:S01]  /*86a0*/  ISETP.NE.AND P0, PT, R75, RZ, PT ;  /* 0x000000ff4b00720c */ /* 0x000fe20003f05270 */
[----:B------:R-:W-:Y:S01]  /*86b0*/  BSSY B0, `(.L_x_143) ;  /* 0x000000b000007945 */ /* 0x000fe20003800000 */
[----:B------:R-:W-:Y:S11]  /*86c0*/  ISETP.NE.AND P1, PT, R76, RZ, PT ;  /* 0x000000ff4c00720c */ /* 0x000ff60003f25270 */
[----:B------:R-:W-:Y:S02]  /*86d0*/  @!UPT UIADD3 URZ, UPT, UPT, URZ, URZ, URZ ;  /* 0x000000fffffff290 */ /* 0x000fe4000fffe0ff */
[C---:B-1----:R-:W-:Y:S01]  /*86e0*/  @P1 IMAD R4, R74.reuse, 0x2000, R69 ;  /* 0x000020004a041824 */ /* 0x042fe200078e0245 */
[C---:B------:R-:W-:Y:S01]  /*86f0*/  @P1 LEA R2, R74.reuse, R67, 0xd ;  /* 0x000000434a021211 */ /* 0x040fe200078e68ff */
[C---:B------:R-:W-:Y:S02]  /*8700*/  @P1 IMAD R3, R74.reuse, 0x2000, R68 ;  /* 0x000020004a031824 */ /* 0x040fe400078e0244 */
[----:B------:R-:W-:Y:S01]  /*8710*/  @P1 IMAD R74, R74, 0x2000, R63 ;  /* 0x000020004a4a1824 */ /* 0x000fe200078e023f */
[----:B------:R-:W-:Y:S06]  /*8720*/  @P0 BRA `(.L_x_144) ;  /* 0x00000000000c0947 */ /* 0x000fec0003800000 */
[----:B------:R-:W-:Y:S04]  /*8730*/  SHF.L.U32 R5, R66, 0x1f, RZ ;  /* 0x0000001f42057819 */ /* 0x000fe800000006ff */
[----:B------:R-:W1:Y:S02]  /*8740*/  SYNCS.PHASECHK.TRANS64.TRYWAIT P0, [R0+URZ+0x90], R5 ;  /* 0x00009005000075a7 */ /* 0x000e6400080011ff */
[----:B-1----:R-:W-:Y:S05]  /*8750*/  @!P0 BRA `(.L_x_145) ;  /* 0x00000018007c8947 */ /* 0x002fea0003800000 */
.L_x_144:
[----:B------:R-:W-:Y:S05]  /*8760*/  BSYNC B0 ;  /* 0x0000000000007941 */ /* 0x000fea0003800000 */
.L_x_143:
[----:B------:R-:W-:Y:S11]  /*8770*/  ISETP.NE.AND P0, PT, R76, RZ, PT ;  /* 0x000000ff4c00720c */ /* 0x000ff60003f05270 */
[----:B------:R-:W-:Y:S02]  /*8780*/  @!UPT UIADD3 URZ, UPT, UPT, URZ, URZ, URZ ;  /* 0x000000fffffff290 */ /* 0x000fe4000fffe0ff */
[----:B------:R3:W4:Y:S04]  /*8790*/  @P0 LDS.128 R44, [R4] ;  /* 0x00000000042c0984 */ /* 0x0007280000000c00 */
[----:B------:R3:W1:Y:S04]  /*87a0*/  @P0 LDS.128 R40, [R3+0x10] ;  /* 0x0000100003280984 */ /* 0x0006680000000c00 */
[----:B------:R3:W1:Y:S04]  /*87b0*/  @P0 LDS.128 R32, [R2+0x20] ;  /* 0x0000200002200984 */ /* 0x0006680000000c00 */
[----:B------:R3:W1:Y:S02]  /*87c0*/  @P0 LDS.128 R36, [R74+0x30] ;  /* 0x000030004a240984 */ /* 0x0006640000000c00 */
.L_x_142:
[----:B------:R-:W-:Y:S05]  /*87d0*/  BSYNC B1 ;  /* 0x0000000000017941 */ /* 0x000fea0003800000 */
.L_x_141:
        /* <DEDUP_REMOVED lines=21> */
.L_x_146:
[----:B------:R-:W-:Y:S01]  /*8930*/  ISETP.NE.AND P0, PT, R71, RZ, PT ;  /* 0x000000ff4700720c */ /* 0x000fe20003f05270 */
[----:B------:R-:W-:Y:S05]  /*8940*/  WARPSYNC.ALL ;  /* 0x0000000000007948 */ /* 0x000fea0003800000 */
[----:B------:R-:W-:Y:S01]  /*8950*/  R2UR UR4, R25 ;  /* 0x00000000190472ca */ /* 0x000fe200000e0000 */
[----:B------:R-:W-:Y:S01]  /*8960*/  VIADD R73, R73, 0x120 ;  /* 0x0000012049497836 */ /* 0x000fe20000000000 */
[----:B----4-:R-:W-:Y:S01]  /*8970*/  LOP3.LUT R0, R44, 0xffffe000, RZ, 0xc0, !PT ;  /* 0xffffe0002c007812 */ /* 0x010fe200078ec0ff */
[----:B------:R-:W-:Y:S01]  /*8980*/  BSSY.RECONVERGENT B0, `(.L_x_147) ;  /* 0x0000059000007945 */ /* 0x000fe20003800200 */
[----:B---3--:R-:W-:Y:S02]  /*8990*/  LOP3.LUT R2, R45, 0xffffe000, RZ, 0xc0, !PT ;  /* 0xffffe0002d027812 */ /* 0x008fe400078ec0ff */
[----:B------:R-:W-:Y:S02]  /*89a0*/  LOP3.LUT R3, R46, 0xffffe000, RZ, 0xc0, !PT ;  /* 0xffffe0002e037812 */ /* 0x000fe400078ec0ff */
[----:B------:R-:W-:Y:S02]  /*89b0*/  LOP3.LUT R20, R47, 0xffffe000, RZ, 0xc0, !PT ;  /* 0xffffe0002f147812 */ /* 0x000fe400078ec0ff */
[----:B------:R-:W-:Y:S02]  /*89c0*/  LOP3.LUT R21, R40, 0xffffe000, RZ, 0xc0, !PT ;  /* 0xffffe00028157812 */ /* 0x000fe400078ec0ff */
[----:B------:R-:W-:Y:S01]  /*89d0*/  LOP3.LUT R25, R41, 0xffffe000, RZ, 0xc0, !PT ;  /* 0xffffe00029197812 */ /* 0x000fe200078ec0ff */
[----:B------:R-:W1:Y:S01]  /*89e0*/  LDTM.x16 R4, tmem[UR4+0x30] ;  /* 0x00003004000479ee */ /* 0x000e620008240000 */
[----:B------:R-:W-:Y:S01]  /*89f0*/  LOP3.LUT R26, R42, 0xffffe000, RZ, 0xc0, !PT ;  /* 0xffffe0002a1a7812 */ /* 0x000fe200078ec0ff */
[----:B------:R-:W-:Y:S01]  /*8a00*/  NOP ;  /* 0x0000000000007918 */ /* 0x000fe20000000000 */
[----:B------:R-:W-:Y:S02]  /*8a10*/  LOP3.LUT R28, R43, 0xffffe000, RZ, 0xc0, !PT ;  /* 0xffffe0002b1c7812 */ /* 0x000fe400078ec0ff */
[----:B------:R-:W-:Y:S02]  /*8a20*/  LOP3.LUT R73, R73, 0xfefffff8, RZ, 0xc0, !PT ;  /* 0xfefffff849497812 */ /* 0x000fe400078ec0ff */
[----:B------:R-:W-:Y:S02]  /*8a30*/  LOP3.LUT R29, R32, 0xffffe000, RZ, 0xc0, !PT ;  /* 0xffffe000201d7812 */ /* 0x000fe400078ec0ff */
[----:B------:R-:W-:Y:S01]  /*8a40*/  LOP3.LUT R30, R33, 0xffffe000, RZ, 0xc0, !PT ;  /* 0xffffe000211e7812 */ /* 0x000fe200078ec0ff */
[----:B-1----:R1:W-:Y:S01]  /*8a50*/  SYNCS.ARRIVE.TRANS64.RED.A1T0 RZ, [R73+URZ], RZ ;  /* 0x000000ff49ff79a7 */ /* 0x0023e200081004ff */
[----:B------:R-:W-:Y:S02]  /*8a60*/  LOP3.LUT R31, R34, 0xffffe000, RZ, 0xc0, !PT ;  /* 0xffffe000221f7812 */ /* 0x000fe400078ec0ff */
[----:B------:R-:W-:Y:S02]  /*8a70*/  LOP3.LUT R32, R35, 0xffffe000, RZ, 0xc0, !PT ;  /* 0xffffe00023207812 */ /* 0x000fe400078ec0ff */
[----:B------:R-:W-:Y:S02]  /*8a80*/  LOP3.LUT R33, R36, 0xffffe000, RZ, 0xc0, !PT ;  /* 0xffffe00024217812 */ /* 0x000fe400078ec0ff */
[----:B------:R-:W-:Y:S02]  /*8a90*/  LOP3.LUT R34, R37, 0xffffe000, RZ, 0xc0, !PT ;  /* 0xffffe00025227812 */ /* 0x000fe400078ec0ff */
[----:B------:R-:W-:Y:S02]  /*8aa0*/  LOP3.LUT R35, R38, 0xffffe000, RZ, 0xc0, !PT ;  /* 0xffffe00026237812 */ /* 0x000fe400078ec0ff */
[----:B------:R-:W-:Y:S01]  /*8ab0*/  LOP3.LUT R36, R39, 0xffffe000, RZ, 0xc0, !PT ;  /* 0xffffe00027247812 */ /* 0x000fe200078ec0ff */
[C---:B------:R-:W-:Y:S01]  /*8ac0*/  FMUL R4, R24.reuse, R4 ;  /* 0x0000000418047220 */ /* 0x040fe20000400000 */
[C---:B------:R-:W-:Y:S01]  /*8ad0*/  FMUL R5, R24.reuse, R5 ;  /* 0x0000000518057220 */ /* 0x040fe20000400000 */
[C---:B------:R-:W-:Y:S01]  /*8ae0*/  FMUL R6, R24.reuse, R6 ;  /* 0x0000000618067220 */ /* 0x040fe20000400000 */
[C---:B------:R-:W-:Y:S01]  /*8af0*/  FMUL R7, R24.reuse, R7 ;  /* 0x0000000718077220 */ /* 0x040fe20000400000 */
[C---:B------:R-:W-:Y:S01]  /*8b00*/  FFMA R4, R27.reuse, R0, R4 ;  /* 0x000000001b047223 */ /* 0x040fe20000000004 */
[C---:B------:R-:W-:Y:S01]  /*8b10*/  FFMA R5, R27.reuse, R2, R5 ;  /* 0x000000021b057223 */ /* 0x040fe20000000005 */
[C---:B------:R-:W-:Y:S01]  /*8b20*/  FFMA R6, R27.reuse, R3, R6 ;  /* 0x000000031b067223 */ /* 0x040fe20000000006 */
[C---:B------:R-:W-:Y:S01]  /*8b30*/  FFMA R7, R27.reuse, R20, R7 ;  /* 0x000000141b077223 */ /* 0x040fe20000000007 */
[C---:B------:R-:W-:Y:S01]  /*8b40*/  FMUL R8, R24.reuse, R8 ;  /* 0x0000000818087220 */ /* 0x040fe20000400000 */
[C---:B------:R-:W-:Y:S01]  /*8b50*/  FMUL R9, R24.reuse, R9 ;  /* 0x0000000918097220 */ /* 0x040fe20000400000 */
[C---:B------:R-:W-:Y:S01]  /*8b60*/  FMUL R10, R24.reuse, R10 ;  /* 0x0000000a180a7220 */ /* 0x040fe20000400000 */
[C---:B------:R-:W-:Y:S01]  /*8b70*/  FMUL R11, R24.reuse, R11 ;  /* 0x0000000b180b7220 */ /* 0x040fe20000400000 */
[----:B------:R-:W-:Y:S01]  /*8b80*/  F2FP.TF32.F32.PACK_B R4, R4 ;  /* 0x00000004ff04723e */ /* 0x000fe200024050ff */
[C---:B------:R-:W-:Y:S01]  /*8b90*/  FFMA R8, R27.reuse, R21, R8 ;  /* 0x000000151b087223 */ /* 0x040fe20000000008 */
[----:B------:R-:W-:Y:S01]  /*8ba0*/  F2FP.TF32.F32.PACK_B R5, R5 ;  /* 0x00000005ff05723e */ /* 0x000fe200024050ff */
[C---:B------:R-:W-:Y:S01]  /*8bb0*/  FFMA R9, R27.reuse, R25, R9 ;  /* 0x000000191b097223 */ /* 0x040fe20000000009 */
[----:B------:R-:W-:Y:S01]  /*8bc0*/  F2FP.TF32.F32.PACK_B R6, R6 ;  /* 0x00000006ff06723e */ /* 0x000fe200024050ff */
[C---:B------:R-:W-:Y:S01]  /*8bd0*/  FFMA R10, R27.reuse, R26, R10 ;  /* 0x0000001a1b0a7223 */ /* 0x040fe2000000000a */
[----:B------:R-:W-:Y:S01]  /*8be0*/  F2FP.TF32.F32.PACK_B R7, R7 ;  /* 0x00000007ff07723e */ /* 0x000fe200024050ff */
[C---:B------:R-:W-:Y:S01]  /*8bf0*/  FFMA R11, R27.reuse, R28, R11 ;  /* 0x0000001c1b0b7223 */ /* 0x040fe2000000000b */
[C---:B------:R-:W-:Y:S01]  /*8c00*/  FMUL R12, R24.reuse, R12 ;  /* 0x0000000c180c7220 */ /* 0x040fe20000400000 */
[----:B------:R-:W-:Y:S01]  /*8c10*/  F2FP.TF32.F32.PACK_B R8, R8 ;  /* 0x00000008ff08723e */ /* 0x000fe200024050ff */
[C---:B------:R-:W-:Y:S01]  /*8c20*/  FMUL R13, R24.reuse, R13 ;  /* 0x0000000d180d7220 */ /* 0x040fe20000400000 */
[----:B------:R1:W-:Y:S01]  /*8c30*/  STS.128 [R69+0x6000], R4 ;  /* 0x0060000445007388 */ /* 0x0003e20000000c00 */
        /* <DEDUP_REMOVED lines=8> */
[C---:B------:R-:W-:Y:S01]  /*8cc0*/  FFMA R15, R27.reuse, R32, R15 ;  /* 0x000000201b0f7223 */ /* 0x040fe2000000000f */
[C---:B------:R-:W-:Y:S01]  /*8cd0*/  FMUL R16, R24.reuse, R16 ;  /* 0x0000001018107220 */ /* 0x040fe20000400000 */
[----:B------:R-:W-:Y:S01]  /*8ce0*/  F2FP.TF32.F32.PACK_B R12, R12 ;  /* 0x0000000cff0c723e */ /* 0x000fe200024050ff */
[----:B------:R1:W-:Y:S01]  /*8cf0*/  STS.128 [R68+0x6010], R8 ;  /* 0x0060100844007388 */ /* 0x0003e20000000c00 */
[C---:B------:R-:W-:Y:S01]  /*8d00*/  FMUL R17, R24.reuse, R17 ;  /* 0x0000001118117220 */ /* 0x040fe20000400000 */
[C---:B------:R-:W-:Y:S01]  /*8d10*/  FMUL R18, R24.reuse, R18 ;  /* 0x0000001218127220 */ /* 0x040fe20000400000 */
[----:B------:R-:W-:Y:S01]  /*8d20*/  FMUL R19, R24, R19 ;  /* 0x0000001318137220 */ /* 0x000fe20000400000 */
[----:B------:R-:W-:Y:S01]  /*8d30*/  F2FP.TF32.F32.PACK_B R13, R13 ;  /* 0x0000000dff0d723e */ /* 0x000fe200024050ff */
[C---:B------:R-:W-:Y:S01]  /*8d40*/  FFMA R16, R27.reuse, R33, R16 ;  /* 0x000000211b107223 */ /* 0x040fe20000000010 */
[----:B------:R-:W-:Y:S01]  /*8d50*/  F2FP.TF32.F32.PACK_B R14, R14 ;  /* 0x0000000eff0e723e */ /* 0x000fe200024050ff */
[C---:B------:R-:W-:Y:S01]  /*8d60*/  FFMA R17, R27.reuse, R34, R17 ;  /* 0x000000221b117223 */ /* 0x040fe20000000011 */
[----:B------:R-:W-:Y:S01]  /*8d70*/  F2FP.TF32.F32.PACK_B R15, R15 ;  /* 0x0000000fff0f723e */ /* 0x000fe200024050ff */
[C---:B------:R-:W-:Y:S01]  /*8d80*/  FFMA R18, R27.reuse, R35, R18 ;  /* 0x000000231b127223 */ /* 0x040fe20000000012 */
[----:B------:R-:W-:Y:S01]  /*8d90*/  FFMA R19, R27, R36, R19 ;  /* 0x000000241b137223 */ /* 0x000fe20000000013 */
[----:B------:R-:W-:Y:S02]  /*8da0*/  F2FP.TF32.F32.PACK_B R16, R16 ;  /* 0x00000010ff10723e */ /* 0x000fe400024050ff */
[----:B------:R1:W-:Y:S01]  /*8db0*/  STS.128 [R67+0x6020], R12 ;  /* 0x0060200c43007388 */ /* 0x0003e20000000c00 */
[----:B------:R-:W-:Y:S02]  /*8dc0*/  F2FP.TF32.F32.PACK_B R17, R17 ;  /* 0x00000011ff11723e */ /* 0x000fe400024050ff */
        /* <DEDUP_REMOVED lines=20> */
.L_x_148:
[----:B------:R-:W-:Y:S05]  /*8f10*/  BSYNC.RECONVERGENT B0 ;  /* 0x0000000000007941 */ /* 0x000fea0003800200 */
.L_x_147:
[----:B------:R-:W-:Y:S01]  /*8f20*/  BAR.SYNC.DEFER_BLOCKING 0x1, 0x80 ;  /* 0x0042000000007b1d */ /* 0x000fe20000010000 */
[----:B------:R-:W-:Y:S01]  /*8f30*/  UISETP.NE.AND UP0, UPT, UR47, -0x4, UPT ;  /* 0xfffffffc2f00788c */ /* 0x000fe2000bf05270 */
[----:B------:R-:W-:Y:S08]  /*8f40*/  IADD3 R22, PT, PT, R22, 0x1, RZ ;  /* 0x0000000116167810 */ /* 0x000ff00007ffe0ff */
[----:B------:R-:W-:Y:S05]  /*8f50*/  BRA.U !UP0, `(.L_x_149) ;  /* 0x0000000108247547 */ /* 0x000fea000b800000 */
[----:B------:R-:W-:Y:S01]  /*8f60*/  ISETP.NE.AND P0, PT, R72, RZ, PT ;  /* 0x000000ff4800720c */ /* 0x000fe20003f05270 */
[----:B------:R-:W-:Y:S01]  /*8f70*/  IMAD.U32 R0, RZ, RZ, UR46 ;  /* 0x0000002eff007e24 */ /* 0x000fe2000f8e00ff */
[----:B------:R-:W-:Y:S04]  /*8f80*/  UIADD3 UR4, UPT, UPT, UR46, 0x1, URZ ;  /* 0x000000012e047890 */ /* 0x000fe8000fffe0ff */
[----:B------:R-:W-:Y:S04]  /*8f90*/  UISETP.NE.AND UP0, UPT, UR4, 0x4, UPT ;  /* 0x000000040400788c */ /* 0x000fe8000bf05270 */
[----:B------:R-:W-:Y:S03]  /*8fa0*/  USEL UR46, UR4, URZ, UP0 ;  /* 0x000000ff042e7287 */ /* 0x000fe60008000000 */
[----:B------:R-:W-:Y:S05]  /*8fb0*/  @P0 LEA R0, R0, UR44, 0x3 ;  /* 0x0000002c00000c11 */ /* 0x000fea000f8e18ff */
[----:B------:R-:W-:Y:S05]  /*8fc0*/  @P0 VIADD R0, R0, 0xb0 ;  /* 0x000000b000000836 */ /* 0x000fea0000000000 */
[----:B------:R-:W-:Y:S04]  /*8fd0*/  @P0 PRMT R0, R77, 0x654, R0 ;  /* 0x000006544d000816 */ /* 0x000fe80000000000 */
[----:B------:R3:W-:Y:S03]  /*8fe0*/  @P0 SYNCS.ARRIVE.TRANS64.RED.A1T0 RZ, [R0+URZ], RZ ;  /* 0x000000ff00ff09a7 */ /* 0x0007e600081004ff */
.L_x_149:
[----:B------:R-:W-:Y:S01]  /*8ff0*/  R2UR UR5, R58 ;  /* 0x000000003a0572ca */ /* 0x000fe200000e0000 */
[----:B------:R-:W-:Y:S01]  /*9000*/  UISETP.NE.AND UP0, UPT, UR61, URZ, UPT ;  /* 0x000000ff3d00728c */ /* 0x000fe2000bf05270 */
[----:B------:R-:W-:Y:S01]  /*9010*/  R2UR UR4, R59 ;  /* 0x000000003b0472ca */ /* 0x000fe200000e0000 */
[----:B------:R-:W-:Y:S01]  /*9020*/  UIADD3 UR47, UPT, UPT, UR47, 0x4, URZ ;  /* 0x000000042f2f7890 */ /* 0x000fe2000fffe0ff */
[----:B------:R-:W-:Y:S01]  /*9030*/  ISETP.NE.AND P0, PT, R62, 0x2, PT ;  /* 0x000000023e00780c */ /* 0x000fe20003f05270 */
[----:B------:R-:W-:Y:S01]  /*9040*/  UMOV UR36, UR60 ;  /* 0x0000003c00247c82 */ /* 0x000fe20008000000 */
[----:B------:R-:W-:Y:S02]  /*9050*/  ISETP.NE.AND P1, PT, R22, 0x4, PT ;  /* 0x000000041600780c */ /* 0x000fe40003f25270 */
[----:B------:R-:W-:Y:S02]  /*9060*/  SEL R2, RZ, 0x1, P0 ;  /* 0x00000001ff027807 */ /* 0x000fe40000000000 */
[----:B---3--:R-:W-:Y:S02]  /*9070*/  SEL R0, RZ, 0x1, P1 ;  /* 0x00000001ff007807 */ /* 0x008fe40000800000 */
[----:B------:R-:W-:Y:S01]  /*9080*/  LOP3.LUT R64, R64, R2, RZ, 0x3c, !PT ;  /* 0x0000000240407212 */ /* 0x000fe200078e3cff */
[----:B------:R-:W-:Y:S01]  /*9090*/  UIADD3 UR20, UPT, UPT, UR37, UR5, URZ ;  /* 0x0000000525147290 */ /* 0x000fe2000fffe0ff */
[----:B------:R-:W-:Y:S01]  /*90a0*/  LOP3.LUT R65, R65, R0, RZ, 0x3c, !PT ;  /* 0x0000000041417212 */ /* 0x000fe200078e3cff */
[----:B------:R-:W-:Y:S01]  /*90b0*/  UIADD3 UR16, UPT, UPT, UR38, UR4, URZ ;  /* 0x0000000426107290 */ /* 0x000fe2000fffe0ff */
[----:B------:R-:W-:Y:S02]  /*90c0*/  SEL R62, R62, RZ, P0 ;  /* 0x000000ff3e3e7207 */ /* 0x000fe40000000000 */
[----:B------:R-:W-:Y:S01]  /*90d0*/  SEL R22, R22, RZ, P1 ;  /* 0x000000ff16167207 */ /* 0x000fe20000800000 */
[----:B------:R-:W-:Y:S08]  /*90e0*/  BRA.U UP0, `(.L_x_150) ;  /* 0xffffffcd000c7547 */ /* 0x000ff0000b83ffff */
[----:B------:R-:W3:Y:S01]  /*90f0*/  LDCU.64 UR4, c[0x0][0x888] ;  /* 0x00011100ff0477ac */ /* 0x000ee20008000a00 */
[----:B------:R-:W4:Y:S01]  /*9100*/  LDCU.64 UR6, c[0x0][0x890] ;  /* 0x00011200ff0677ac */ /* 0x000f220008000a00 */
[----:B---3--:R-:W-:Y:S02]  /*9110*/  ISETP.NE.U32.AND P2, PT, RZ, UR4, PT ;  /* 0x00000004ff007c0c */ /* 0x008fe4000bf45070 */
[----:B----4-:R-:W-:Y:S02]  /*9120*/  ISETP.NE.U32.AND P1, PT, RZ, UR6, PT ;  /* 0x00000006ff007c0c */ /* 0x010fe4000bf25070 */
[----:B------:R-:W-:Y:S02]  /*9130*/  ISETP.NE.AND.EX P2, PT, RZ, UR5, PT, P2 ;  /* 0x00000005ff007c0c */ /* 0x000fe4000bf45320 */
[----:B------:R-:W-:-:S13]  /*9140*/  ISETP.NE.AND.EX P0, PT, RZ, UR7, PT, P1 ;  /* 0x00000007ff007c0c */ /* 0x000fda000bf05310 */
[----:B------:R-:W-:Y:S05]  /*9150*/  @P2 BRA P0, `(.L_x_151) ;  /* 0x00000000003c2947 */ /* 0x000fea0000000000 */
[----:B------:R-:W-:-:S13]  /*9160*/  ISETP.NE.AND.EX P1, PT, RZ, UR7, PT, P1 ;  /* 0x00000007ff007c0c */ /* 0x000fda000bf25310 */
[----:B------:R-:W-:Y:S05]  /*9170*/  @P1 BRA `(.L_x_152) ;  /* 0x00000000000c1947 */ /* 0x000fea0003800000 */
[----:B------:R-:W-:-:S13]  /*9180*/  FSETP.NEU.AND P0, PT, R27, RZ, PT ;  /* 0x000000ff1b00720b */ /* 0x000fda0003f0d000 */
[----:B------:R-:W-:Y:S05]  /*9190*/  @!P0 EXIT ;  /* 0x000000000000894d */ /* 0x000fea0003800000 */
[----:B------:R-:W-:Y:S05]  /*91a0*/  BRA `(.L_x_151) ;  /* 0x0000000000287947 */ /* 0x000fea0003800000 */
.L_x_152:
[----:B------:R-:W-:Y:S01]  /*91b0*/  ISETP.NE.AND P0, PT, R61, RZ, PT ;  /* 0x000000ff3d00720c */ /* 0x000fe20003f05270 */
[----:B------:R-:W-:-:S12]  /*91c0*/  BSSY.RECONVERGENT B0, `(.L_x_151) ;  /* 0x0000008000007945 */ /* 0x000fd80003800200 */
[----:B------:R-:W-:Y:S05]  /*91d0*/  @P0 BRA `(.L_x_153) ;  /* 0x0000000000100947 */ /* 0x000fea0003800000 */
[----:B------:R-:W-:-:S04]  /*91e0*/  ISETP.NE.U32.AND P0, PT, RZ, UR4, PT ;  /* 0x00000004ff007c0c */ /* 0x000fc8000bf05070 */
[----:B------:R-:W-:-:S13]  /*91f0*/  ISETP.NE.AND.EX P0, PT, RZ, UR5, PT, P0 ;  /* 0x00000005ff007c0c */ /* 0x000fda000bf05300 */
[----:B------:R-:W-:Y:S05]  /*9200*/  @!P0 EXIT ;  /* 0x000000000000894d */ /* 0x000fea0003800000 */
[----:B------:R-:W-:Y:S05]  /*9210*/  BRA `(.L_x_154) ;  /* 0x0000000000087947 */ /* 0x000fea0003800000 */
.L_x_153:
[----:B------:R-:W-:-:S13]  /*9220*/  FSETP.NEU.AND P0, PT, R27, RZ, PT ;  /* 0x000000ff1b00720b */ /* 0x000fda0003f0d000 */
[----:B------:R-:W-:Y:S05]  /*9230*/  @!P0 EXIT ;  /* 0x000000000000894d */ /* 0x000fea0003800000 */
.L_x_154:
[----:B------:R-:W-:Y:S05]  /*9240*/  BSYNC.RECONVERGENT B0 ;  /* 0x0000000000007941 */ /* 0x000fea0003800200 */
.L_x_151:
[----:B------:R-:W3:Y:S01]  /*9250*/  S2UR UR7, SR_CgaCtaId ;  /* 0x00000000000779c3 */ /* 0x000ee20000008800 */
[----:B------:R-:W-:Y:S01]  /*9260*/  ULEA UR6, UR46, UR44, 0x3 ;  /* 0x0000002c2e067291 */ /* 0x000fe2000f8e18ff */
[----:B------:R-:W-:-:S04]  /*9270*/  DEPBAR.LE SB0, 0x0 ;  /* 0x000080000000791a */ /* 0x000fc80000000000 */
[----:B------:R-:W-:-:S04]  /*9280*/  UIADD3 UR6, UPT, UPT, UR6, 0xb0, URZ ;  /* 0x000000b006067890 */ /* 0x000fc8000fffe0ff */
[----:B---3--:R-:W-:-:S09]  /*9290*/  UPRMT UR6, UR7, 0x654, UR6 ;  /* 0x0000065407067896 */ /* 0x008fd20008000006 */
[----:B------:R-:W-:Y:S01]  /*92a0*/  SYNCS.ARRIVE.TRANS64.RED.A1T0 RZ, [UR6], RZ ;  /* 0x000000ffffff79a7 */ /* 0x000fe20008100406 */
[----:B------:R-:W-:Y:S05]  /*92b0*/  EXIT ;  /* 0x000000000000794d */ /* 0x000fea0003800000 */
.L_x_25:
[----:B-1----:R1:W2:Y:S02]  /*92c0*/  SYNCS.PHASECHK.TRANS64.TRYWAIT P0, [R0+URZ+0x150], R2 ;  /* 0x00015002000075a7 */ /* 0x0022a400080011ff */
[----:B--2---:R-:W-:Y:S05]  /*92d0*/  @!P0 NANOSLEEP.SYNCS 0x989680 ;  /* 0x009896800000895d */ /* 0x004fea0003900000 */
[----:B------:R-:W2:Y:S02]  /*92e0*/  @!P0 SYNCS.PHASECHK.TRANS64 P0, [R0+URZ+0x150], R2 ;  /* 0x00015002000085a7 */ /* 0x000ea400080010ff */
[----:B--2---:R-:W-:Y:S05]  /*92f0*/  @!P0 BRA `(.L_x_25) ;  /* 0xfffffffc00f08947 */ /* 0x004fea000383ffff */
[----:B------:R-:W-:Y:S05]  /*9300*/  BRA `(.L_x_155) ;  /* 0xffffff88004c7947 */ /* 0x000fea000383ffff */
.L_x_28:
[----:B-1----:R-:W-:-:S07]  /*9310*/  MOV R0, UR33 ;  /* 0x0000002100007c02 */ /* 0x002fce0008000f00 */
.L_x_156:
[----:B-1----:R1:W2:Y:S02]  /*9320*/  SYNCS.PHASECHK.TRANS64.TRYWAIT P0, [R0+URZ+0x48], R3 ;  /* 0x00004803000075a7 */ /* 0x0022a400080011ff */
[----:B--2---:R-:W-:Y:S05]  /*9330*/  @!P0 NANOSLEEP.SYNCS 0x989680 ;  /* 0x009896800000895d */ /* 0x004fea0003900000 */
[----:B------:R-:W2:Y:S02]  /*9340*/  @!P0 SYNCS.PHASECHK.TRANS64 P0, [R0+URZ+0x48], R3 ;  /* 0x00004803000085a7 */ /* 0x000ea400080010ff */
[----:B--2---:R-:W-:Y:S05]  /*9350*/  @!P0 BRA `(.L_x_156) ;  /* 0xfffffffc00f08947 */ /* 0x004fea000383ffff */
[----:B------:R-:W-:Y:S05]  /*9360*/  BRA `(.L_x_27) ;  /* 0xffffff88009c7947 */ /* 0x000fea000383ffff */
.L_x_35:
[----:B-1----:R-:W-:-:S07]  /*9370*/  MOV R0, UR17 ;  /* 0x0000001100007c02 */ /* 0x002fce0008000f00 */
.L_x_157:
[----:B-1----:R1:W2:Y:S02]  /*9380*/  SYNCS.PHASECHK.TRANS64.TRYWAIT P0, [R0+URZ+0x48], R3 ;  /* 0x00004803000075a7 */ /* 0x0022a400080011ff */
[----:B--2---:R-:W-:Y:S05]  /*9390*/  @!P0 NANOSLEEP.SYNCS 0x989680 ;  /* 0x009896800000895d */ /* 0x004fea0003900000 */
[----:B------:R-:W2:Y:S02]  /*93a0*/  @!P0 SYNCS.PHASECHK.TRANS64 P0, [R0+URZ+0x48], R3 ;  /* 0x00004803000085a7 */ /* 0x000ea400080010ff */
[----:B--2---:R-:W-:Y:S05]  /*93b0*/  @!P0 BRA `(.L_x_157) ;  /* 0xfffffffc00f08947 */ /* 0x004fea000383ffff */
[----:B------:R-:W-:Y:S05]  /*93c0*/  BRA `(.L_x_34) ;  /* 0xffffff8c00607947 */ /* 0x000fea000383ffff */
.L_x_40:
[----:B-1----:R1:W2:Y:S02]  /*93d0*/  SYNCS.PHASECHK.TRANS64.TRYWAIT P0, [R3+URZ+0xe0], R0 ;  /* 0x0000e000030075a7 */ /* 0x0022a400080011ff */
[----:B--2---:R-:W-:Y:S05]  /*93e0*/  @!P0 NANOSLEEP.SYNCS 0x989680 ;  /* 0x009896800000895d */ /* 0x004fea0003900000 */
[----:B------:R-:W2:Y:S02]  /*93f0*/  @!P0 SYNCS.PHASECHK.TRANS64 P0, [R3+URZ+0xe0], R0 ;  /* 0x0000e000030085a7 */ /* 0x000ea400080010ff */
[----:B--2---:R-:W-:Y:S05]  /*9400*/  @!P0 BRA `(.L_x_40) ;  /* 0xfffffffc00f08947 */ /* 0x004fea000383ffff */
[----:B------:R-:W-:Y:S05]  /*9410*/  BRA `(.L_x_158) ;  /* 0xffffff9000047947 */ /* 0x000fea000383ffff */
.L_x_44:
[----:B------:R-:W-:-:S07]  /*9420*/  MOV R0, UR4 ;  /* 0x0000000400007c02 */ /* 0x000fce0008000f00 */
.L_x_159:
[----:B-1----:R1:W2:Y:S02]  /*9430*/  SYNCS.PHASECHK.TRANS64.TRYWAIT P0, [R0+URZ], R2 ;  /* 0x00000002000075a7 */ /* 0x0022a400080011ff */
[----:B--2---:R-:W-:Y:S05]  /*9440*/  @!P0 NANOSLEEP.SYNCS 0x989680 ;  /* 0x009896800000895d */ /* 0x004fea0003900000 */
[----:B------:R-:W2:Y:S02]  /*9450*/  @!P0 SYNCS.PHASECHK.TRANS64 P0, [R0+URZ], R2 ;  /* 0x00000002000085a7 */ /* 0x000ea400080010ff */
[----:B--2---:R-:W-:Y:S05]  /*9460*/  @!P0 BRA `(.L_x_159) ;  /* 0xfffffffc00f08947 */ /* 0x004fea000383ffff */
[----:B------:R-:W-:Y:S05]  /*9470*/  BRA `(.L_x_160) ;  /* 0xffffff9400b07947 */ /* 0x000fea000383ffff */
.L_x_45:
[----:B------:R-:W-:-:S07]  /*9480*/  MOV R0, UR5 ;  /* 0x0000000500007c02 */ /* 0x000fce0008000f00 */
.L_x_161:
[----:B-1----:R1:W2:Y:S02]  /*9490*/  SYNCS.PHASECHK.TRANS64.TRYWAIT P0, [R0+URZ], R3 ;  /* 0x00000003000075a7 */ /* 0x0022a400080011ff */
[----:B--2---:R-:W-:Y:S05]  /*94a0*/  @!P0 NANOSLEEP.SYNCS 0x989680 ;  /* 0x009896800000895d */ /* 0x004fea0003900000 */
[----:B------:R-:W2:Y:S02]  /*94b0*/  @!P0 SYNCS.PHASECHK.TRANS64 P0, [R0+URZ], R3 ;  /* 0x00000003000085a7 */ /* 0x000ea400080010ff */
[----:B--2---:R-:W-:Y:S05]  /*94c0*/  @!P0 BRA `(.L_x_161) ;  /* 0xfffffffc00f08947 */ /* 0x004fea000383ffff */
[----:B------:R-:W-:Y:S05]  /*94d0*/  BRA `(.L_x_162) ;  /* 0xffffff9400bc7947 */ /* 0x000fea000383ffff */
.L_x_46:
[----:B------:R-:W-:-:S07]  /*94e0*/  MOV R0, UR5 ;  /* 0x0000000500007c02 */ /* 0x000fce0008000f00 */
.L_x_163:
[----:B-1----:R1:W2:Y:S02]  /*94f0*/  SYNCS.PHASECHK.TRANS64.TRYWAIT P0, [R0+URZ], R3 ;  /* 0x00000003000075a7 */ /* 0x0022a400080011ff */
[----:B--2---:R-:W-:Y:S05]  /*9500*/  @!P0 NANOSLEEP.SYNCS 0x989680 ;  /* 0x009896800000895d */ /* 0x004fea0003900000 */
[----:B------:R-:W2:Y:S02]  /*9510*/  @!P0 SYNCS.PHASECHK.TRANS64 P0, [R0+URZ], R3 ;  /* 0x00000003000085a7 */ /* 0x000ea400080010ff */
[----:B--2---:R-:W-:Y:S05]  /*9520*/  @!P0 BRA `(.L_x_163) ;  /* 0xfffffffc00f08947 */ /* 0x004fea000383ffff */
[----:B------:R-:W-:Y:S05]  /*9530*/  BRA `(.L_x_164) ;  /* 0xffffff9400c87947 */ /* 0x000fea000383ffff */
.L_x_47:
[----:B------:R-:W-:-:S07]  /*9540*/  MOV R0, UR5 ;  /* 0x0000000500007c02 */ /* 0x000fce0008000f00 */
.L_x_165:
[----:B-1----:R1:W2:Y:S02]  /*9550*/  SYNCS.PHASECHK.TRANS64.TRYWAIT P0, [R0+URZ], R3 ;  /* 0x00000003000075a7 */ /* 0x0022a400080011ff */
[----:B--2---:R-:W-:Y:S05]  /*9560*/  @!P0 NANOSLEEP.SYNCS 0x989680 ;  /* 0x009896800000895d */ /* 0x004fea0003900000 */
[----:B------:R-:W2:Y:S02]  /*9570*/  @!P0 SYNCS.PHASECHK.TRANS64 P0, [R0+URZ], R3 ;  /* 0x00000003000085a7 */ /* 0x000ea400080010ff */
[----:B--2---:R-:W-:Y:S05]  /*9580*/  @!P0 BRA `(.L_x_165) ;  /* 0xfffffffc00f08947 */ /* 0x004fea000383ffff */
[----:B------:R-:W-:Y:S05]  /*9590*/  BRA `(.L_x_166) ;  /* 0xffffff9400d47947 */ /* 0x000fea000383ffff */
.L_x_48:
[----:B------:R-:W-:-:S07]  /*95a0*/  MOV R0, UR5 ;  /* 0x0000000500007c02 */ /* 0x000fce0008000f00 */
.L_x_167:
[----:B-1----:R1:W2:Y:S02]  /*95b0*/  SYNCS.PHASECHK.TRANS64.TRYWAIT P0, [R0+URZ], R3 ;  /* 0x00000003000075a7 */ /* 0x0022a400080011ff */
[----:B--2---:R-:W-:Y:S05]  /*95c0*/  @!P0 NANOSLEEP.SYNCS 0x989680 ;  /* 0x009896800000895d */ /* 0x004fea0003900000 */
[----:B------:R-:W2:Y:S02]  /*95d0*/  @!P0 SYNCS.PHASECHK.TRANS64 P0, [R0+URZ], R3 ;  /* 0x00000003000085a7 */ /* 0x000ea400080010ff */
[----:B--2---:R-:W-:Y:S05]  /*95e0*/  @!P0 BRA `(.L_x_167) ;  /* 0xfffffffc00f08947 */ /* 0x004fea000383ffff */
[----:B------:R-:W-:Y:S05]  /*95f0*/  BRA `(.L_x_168) ;  /* 0xffffff9400e07947 */ /* 0x000fea000383ffff */
.L_x_49:
[----:B------:R-:W-:-:S07]  /*9600*/  MOV R0, UR5 ;  /* 0x0000000500007c02 */ /* 0x000fce0008000f00 */
.L_x_169:
[----:B-1----:R1:W2:Y:S02]  /*9610*/  SYNCS.PHASECHK.TRANS64.TRYWAIT P0, [R0+URZ], R3 ;  /* 0x00000003000075a7 */ /* 0x0022a400080011ff */
[----:B--2---:R-:W-:Y:S05]  /*9620*/  @!P0 NANOSLEEP.SYNCS 0x989680 ;  /* 0x009896800000895d */ /* 0x004fea0003900000 */
[----:B------:R-:W2:Y:S02]  /*9630*/  @!P0 SYNCS.PHASECHK.TRANS64 P0, [R0+URZ], R3 ;  /* 0x00000003000085a7 */ /* 0x000ea400080010ff */
[----:B--2---:R-:W-:Y:S05]  /*9640*/  @!P0 BRA `(.L_x_169) ;  /* 0xfffffffc00f08947 */ /* 0x004fea000383ffff */
[----:B------:R-:W-:Y:S05]  /*9650*/  BRA `(.L_x_170) ;  /* 0xffffff9400ec7947 */ /* 0x000fea000383ffff */
.L_x_50:
[----:B------:R-:W-:-:S07]  /*9660*/  MOV R0, UR5 ;  /* 0x0000000500007c02 */ /* 0x000fce0008000f00 */
.L_x_171:
[----:B-1----:R1:W2:Y:S02]  /*9670*/  SYNCS.PHASECHK.TRANS64.TRYWAIT P0, [R0+URZ], R3 ;  /* 0x00000003000075a7 */ /* 0x0022a400080011ff */
[----:B--2---:R-:W-:Y:S05]  /*9680*/  @!P0 NANOSLEEP.SYNCS 0x989680 ;  /* 0x009896800000895d */ /* 0x004fea0003900000 */
[----:B------:R-:W2:Y:S02]  /*9690*/  @!P0 SYNCS.PHASECHK.TRANS64 P0, [R0+URZ], R3 ;  /* 0x00000003000085a7 */ /* 0x000ea400080010ff */
[----:B--2---:R-:W-:Y:S05]  /*96a0*/  @!P0 BRA `(.L_x_171) ;  /* 0xfffffffc00f08947 */ /* 0x004fea000383ffff */
[----:B------:R-:W-:Y:S05]  /*96b0*/  BRA `(.L_x_172) ;  /* 0xffffff9400f87947 */ /* 0x000fea000383ffff */
.L_x_51:
[----:B------:R-:W-:-:S07]  /*96c0*/  MOV R0, UR5 ;  /* 0x0000000500007c02 */ /* 0x000fce0008000f00 */
.L_x_173:
[----:B-1----:R1:W2:Y:S02]  /*96d0*/  SYNCS.PHASECHK.TRANS64.TRYWAIT P0, [R0+URZ], R3 ;  /* 0x00000003000075a7 */ /* 0x0022a400080011ff */
[----:B--2---:R-:W-:Y:S05]  /*96e0*/  @!P0 NANOSLEEP.SYNCS 0x989680 ;  /* 0x009896800000895d */ /* 0x004fea0003900000 */
[----:B------:R-:W2:Y:S02]  /*96f0*/  @!P0 SYNCS.PHASECHK.TRANS64 P0, [R0+URZ], R3 ;  /* 0x00000003000085a7 */ /* 0x000ea400080010ff */
[----:B--2---:R-:W-:Y:S05]  /*9700*/  @!P0 BRA `(.L_x_173) ;  /* 0xfffffffc00f08947 */ /* 0x004fea000383ffff */
[----:B------:R-:W-:Y:S05]  /*9710*/  BRA `(.L_x_174) ;  /* 0xffffff9800047947 */ /* 0x000fea000383ffff */
.L_x_54:
[----:B--2---:R2:W3:Y:S02]  /*9720*/  SYNCS.PHASECHK.TRANS64.TRYWAIT P0, [R2+URZ+0x140], R4 ;  /* 0x00014004020075a7 */ /* 0x0044e400080011ff */
[----:B---3--:R-:W-:Y:S05]  /*9730*/  @!P0 NANOSLEEP.SYNCS 0x989680 ;  /* 0x009896800000895d */ /* 0x008fea0003900000 */
[----:B------:R-:W3:Y:S02]  /*9740*/  @!P0 SYNCS.PHASECHK.TRANS64 P0, [R2+URZ+0x140], R4 ;  /* 0x00014004020085a7 */ /* 0x000ee400080010ff */
[----:B---3--:R-:W-:Y:S05]  /*9750*/  @!P0 BRA `(.L_x_54) ;  /* 0xfffffffc00f08947 */ /* 0x008fea000383ffff */
[----:B------:R-:W-:Y:S05]  /*9760*/  BRA `(.L_x_175) ;  /* 0xffffff9800687947 */ /* 0x000fea000383ffff */
.L_x_55:
[----:B------:R-:W-:-:S07]  /*9770*/  MOV R2, UR4 ;  /* 0x0000000400027c02 */ /* 0x000fce0008000f00 */
.L_x_176:
[----:B--2---:R2:W3:Y:S02]  /*9780*/  SYNCS.PHASECHK.TRANS64.TRYWAIT P0, [R2+URZ+0xf0], R5 ;  /* 0x0000f005020075a7 */ /* 0x0044e400080011ff */
[----:B---3--:R-:W-:Y:S05]  /*9790*/  @!P0 NANOSLEEP.SYNCS 0x989680 ;  /* 0x009896800000895d */ /* 0x008fea0003900000 */
[----:B------:R-:W3:Y:S02]  /*97a0*/  @!P0 SYNCS.PHASECHK.TRANS64 P0, [R2+URZ+0xf0], R5 ;  /* 0x0000f005020085a7 */ /* 0x000ee400080010ff */
[----:B---3--:R-:W-:Y:S05]  /*97b0*/  @!P0 BRA `(.L_x_176) ;  /* 0xfffffffc00f08947 */ /* 0x008fea000383ffff */
[----:B------:R-:W-:Y:S05]  /*97c0*/  BRA `(.L_x_177) ;  /* 0xffffff9800787947 */ /* 0x000fea000383ffff */
.L_x_56:
[----:B--2---:R2:W3:Y:S02]  /*97d0*/  SYNCS.PHASECHK.TRANS64.TRYWAIT P1, [R2+URZ+0xe0], R4 ;  /* 0x0000e004020075a7 */ /* 0x0044e400080211ff */
[----:B---3--:R-:W-:Y:S05]  /*97e0*/  @!P1 NANOSLEEP.SYNCS 0x989680 ;  /* 0x009896800000995d */ /* 0x008fea0003900000 */
[----:B------:R-:W3:Y:S02]  /*97f0*/  @!P1 SYNCS.PHASECHK.TRANS64 P1, [R2+URZ+0xe0], R4 ;  /* 0x0000e004020095a7 */ /* 0x000ee400080210ff */
[----:B---3--:R-:W-:Y:S05]  /*9800*/  @!P1 BRA `(.L_x_56) ;  /* 0xfffffffc00f09947 */ /* 0x008fea000383ffff */
[----:B------:R-:W-:Y:S05]  /*9810*/  BRA `(.L_x_178) ;  /* 0xffffff9800a87947 */ /* 0x000fea000383ffff */
.L_x_59:
[----:B------:R-:W-:-:S07]  /*9820*/  MOV R0, UR4 ;  /* 0x0000000400007c02 */ /* 0x000fce0008000f00 */
.L_x_179:
[----:B--2---:R2:W3:Y:S02]  /*9830*/  SYNCS.PHASECHK.TRANS64.TRYWAIT P0, [R0+URZ+0xf0], R2 ;  /* 0x0000f002000075a7 */ /* 0x0044e400080011ff */
[----:B---3--:R-:W-:Y:S05]  /*9840*/  @!P0 NANOSLEEP.SYNCS 0x989680 ;  /* 0x009896800000895d */ /* 0x008fea0003900000 */
[----:B------:R-:W3:Y:S02]  /*9850*/  @!P0 SYNCS.PHASECHK.TRANS64 P0, [R0+URZ+0xf0], R2 ;  /* 0x0000f002000085a7 */ /* 0x000ee400080010ff */
[----:B---3--:R-:W-:Y:S05]  /*9860*/  @!P0 BRA `(.L_x_179) ;  /* 0xfffffffc00f08947 */ /* 0x008fea000383ffff */
[----:B------:R-:W-:Y:S05]  /*9870*/  BRA `(.L_x_58) ;  /* 0xffffff9800fc7947 */ /* 0x000fea000383ffff */
.L_x_68:
[----:B--2---:R-:W-:-:S04]  /*9880*/  MOV R5, UR5 ;  /* 0x0000000500057c02 */ /* 0x004fc80008000f00 */
[----:B------:R2:W3:Y:S03]  /*9890*/  SYNCS.PHASECHK.TRANS64.TRYWAIT P0, [R5+URZ+0x8], R6 ;  /* 0x00000806050075a7 */ /* 0x0004e600080011ff */
[----:B---3--:R-:W-:Y:S05]  /*98a0*/  @!P0 NANOSLEEP.SYNCS 0x989680 ;  /* 0x009896800000895d */ /* 0x008fea0003900000 */
[----:B------:R-:W3:Y:S02]  /*98b0*/  @!P0 SYNCS.PHASECHK.TRANS64 P0, [R5+URZ+0x8], R6 ;  /* 0x00000806050085a7 */ /* 0x000ee400080010ff */
[----:B---3--:R-:W-:Y:S05]  /*98c0*/  @!P0 BRA `(.L_x_68) ;  /* 0xfffffffc00ec8947 */ /* 0x008fea000383ffff */
[----:B------:R-:W-:Y:S05]  /*98d0*/  BRA `(.L_x_67) ;  /* 0xffffff9c00b47947 */ /* 0x000fea000383ffff */
.L_x_70:
[----:B------:R-:W-:Y:S01]  /*98e0*/  BSSY B0, `(.L_x_180) ;  /* 0x0000006000007945 */ /* 0x000fe20003800000 */
[----:B------:R-:W-:-:S07]  /*98f0*/  MOV R15, 0xffffffff ;  /* 0xffffffff000f7802 */ /* 0x000fce0000000f00 */
[----:B-12--5:R-:W-:Y:S05]  /*9900*/  WARPSYNC.COLLECTIVE R15, `(.L_x_181) ;  /* 0x000000000f0c7348 */ /* 0x026fea0003c00000 */
[----:B------:R-:W-:Y:S02]  /*9910*/  ELECT P6, UR79, PT ;  /* 0x00000000004f782f */ /* 0x000fe400038c0000 */
[----:B------:R-:W-:Y:S01]  /*9920*/  MOV R14, UR79 ;  /* 0x0000004f000e7c02 */ /* 0x000fe20008000f00 */
[----:B-12--5:R-:W-:Y:S10]  /*9930*/  ENDCOLLECTIVE ;  /* 0x000000000000791b */ /* 0x026ff40003800000 */
.L_x_181:
[----:B------:R-:W-:Y:S05]  /*9940*/  BSYNC B0 ;  /* 0x0000000000007941 */ /* 0x000fea0003800000 */
.L_x_180:
[----:B------:R-:W-:Y:S01]  /*9950*/  PLOP3.LUT P0, PT, P6, PT, PT, 0x80, 0x8 ;  /* 0x000000000008781c */ /* 0x000fe2000370f070 */
[----:B------:R-:W-:-:S12]  /*9960*/  BRA `(.L_x_182) ;  /* 0xffffff9c00e07947 */ /* 0x000fd8000383ffff */
.L_x_72:
[----:B--2---:R-:W-:-:S04]  /*9970*/  MOV R0, UR5 ;  /* 0x0000000500007c02 */ /* 0x004fc80008000f00 */
[----:B------:R2:W3:Y:S03]  /*9980*/  SYNCS.PHASECHK.TRANS64.TRYWAIT P0, [R0+URZ+0x8], R4 ;  /* 0x00000804000075a7 */ /* 0x0004e600080011ff */
[----:B---3--:R-:W-:Y:S05]  /*9990*/  @!P0 NANOSLEEP.SYNCS 0x989680 ;  /* 0x009896800000895d */ /* 0x008fea0003900000 */
[----:B------:R-:W3:Y:S02]  /*99a0*/  @!P0 SYNCS.PHASECHK.TRANS64 P0, [R0+URZ+0x8], R4 ;  /* 0x00000804000085a7 */ /* 0x000ee400080010ff */
[----:B---3--:R-:W-:Y:S05]  /*99b0*/  @!P0 BRA `(.L_x_72) ;  /* 0xfffffffc00ec8947 */ /* 0x008fea000383ffff */
[----:B------:R-:W-:Y:S05]  /*99c0*/  BRA `(.L_x_71) ;  /* 0xffffff9c00e47947 */ /* 0x000fea000383ffff */
.L_x_73:
[----:B-1----:R1:W2:Y:S02]  /*99d0*/  SYNCS.PHASECHK.TRANS64.TRYWAIT P0, [R0+URZ+0xe0], R4 ;  /* 0x0000e004000075a7 */ /* 0x0022a400080011ff */
[----:B--2---:R-:W-:Y:S05]  /*99e0*/  @!P0 NANOSLEEP.SYNCS 0x989680 ;  /* 0x009896800000895d */ /* 0x004fea0003900000 */
[----:B------:R-:W2:Y:S02]  /*99f0*/  @!P0 SYNCS.PHASECHK.TRANS64 P0, [R0+URZ+0xe0], R4 ;  /* 0x0000e004000085a7 */ /* 0x000ea400080010ff */
[----:B--2---:R-:W-:Y:S05]  /*9a00*/  @!P0 BRA `(.L_x_73) ;  /* 0xfffffffc00f08947 */ /* 0x004fea000383ffff */
[----:B------:R-:W-:Y:S05]  /*9a10*/  BRA `(.L_x_183) ;  /* 0xffffffa000d07947 */ /* 0x000fea000383ffff */
.L_x_75:
[----:B------:R-:W-:-:S07]  /*9a20*/  MOV R0, UR31 ;  /* 0x0000001f00007c02 */ /* 0x000fce0008000f00 */
.L_x_184:
[----:B-1----:R1:W2:Y:S02]  /*9a30*/  SYNCS.PHASECHK.TRANS64.TRYWAIT P0, [R0+URZ+0x120], R4 ;  /* 0x00012004000075a7 */ /* 0x0022a400080011ff */
[----:B--2---:R-:W-:Y:S05]  /*9a40*/  @!P0 NANOSLEEP.SYNCS 0x989680 ;  /* 0x009896800000895d */ /* 0x004fea0003900000 */
[----:B------:R-:W2:Y:S02]  /*9a50*/  @!P0 SYNCS.PHASECHK.TRANS64 P0, [R0+URZ+0x120], R4 ;  /* 0x00012004000085a7 */ /* 0x000ea400080010ff */
[----:B--2---:R-:W-:Y:S05]  /*9a60*/  @!P0 BRA `(.L_x_184) ;  /* 0xfffffffc00f08947 */ /* 0x004fea000383ffff */
[----:B------:R-:W-:Y:S05]  /*9a70*/  BRA `(.L_x_185) ;  /* 0xffffffa4001c7947 */ /* 0x000fea000383ffff */
.L_x_78:
[----:B------:R-:W-:Y:S07]  /*9a80*/  MOV R0, UR5 ;  /* 0x0000000500007c02 */ /* 0x000fee0008000f00 */
.L_x_186:
[----:B-1----:R1:W2:Y:S02]  /*9a90*/  SYNCS.PHASECHK.TRANS64.TRYWAIT P0, [R0+URZ], R4 ;  /* 0x00000004000075a7 */ /* 0x0022a400080011ff */
[----:B--2---:R-:W-:Y:S05]  /*9aa0*/  @!P0 NANOSLEEP.SYNCS 0x989680 ;  /* 0x009896800000895d */ /* 0x004fea0003900000 */
[----:B------:R-:W2:Y:S02]  /*9ab0*/  @!P0 SYNCS.PHASECHK.TRANS64 P0, [R0+URZ], R4 ;  /* 0x00000004000085a7 */ /* 0x000ea400080010ff */
[----:B--2---:R-:W-:Y:S05]  /*9ac0*/  @!P0 BRA `(.L_x_186) ;  /* 0xfffffffc00f08947 */ /* 0x004fea000383ffff */
[----:B------:R-:W-:Y:S05]  /*9ad0*/  BRA `(.L_x_77) ;  /* 0xffffffa400307947 */ /* 0x000fea000383ffff */
.L_x_82:
[----:B-1----:R-:W-:-:S07]  /*9ae0*/  MOV R0, UR4 ;  /* 0x0000000400007c02 */ /* 0x002fce0008000f00 */
.L_x_187:
[----:B-1----:R1:W2:Y:S02]  /*9af0*/  SYNCS.PHASECHK.TRANS64.TRYWAIT P0, [R0+URZ], R2 ;  /* 0x00000002000075a7 */ /* 0x0022a400080011ff */
[----:B--2---:R-:W-:Y:S05]  /*9b00*/  @!P0 NANOSLEEP.SYNCS 0x989680 ;  /* 0x009896800000895d */ /* 0x004fea0003900000 */
[----:B------:R-:W2:Y:S02]  /*9b10*/  @!P0 SYNCS.PHASECHK.TRANS64 P0, [R0+URZ], R2 ;  /* 0x00000002000085a7 */ /* 0x000ea400080010ff */
[----:B--2---:R-:W-:Y:S05]  /*9b20*/  @!P0 BRA `(.L_x_187) ;  /* 0xfffffffc00f08947 */ /* 0x004fea000383ffff */
[----:B------:R-:W-:Y:S05]  /*9b30*/  BRA `(.L_x_188) ;  /* 0xffffffa800247947 */ /* 0x000fea000383ffff */
.L_x_83:
[----:B------:R-:W-:-:S07]  /*9b40*/  MOV R0, UR5 ;  /* 0x0000000500007c02 */ /* 0x000fce0008000f00 */
.L_x_189:
[----:B-1----:R1:W2:Y:S02]  /*9b50*/  SYNCS.PHASECHK.TRANS64.TRYWAIT P0, [R0+URZ], R3 ;  /* 0x00000003000075a7 */ /* 0x0022a400080011ff */
[----:B--2---:R-:W-:Y:S05]  /*9b60*/  @!P0 NANOSLEEP.SYNCS 0x989680 ;  /* 0x009896800000895d */ /* 0x004fea0003900000 */
[----:B------:R-:W2:Y:S02]  /*9b70*/  @!P0 SYNCS.PHASECHK.TRANS64 P0, [R0+URZ], R3 ;  /* 0x00000003000085a7 */ /* 0x000ea400080010ff */
[----:B--2---:R-:W-:Y:S05]  /*9b80*/  @!P0 BRA `(.L_x_189) ;  /* 0xfffffffc00f08947 */ /* 0x004fea000383ffff */
[----:B------:R-:W-:Y:S05]  /*9b90*/  BRA `(.L_x_190) ;  /* 0xffffffa800307947 */ /* 0x000fea000383ffff */
.L_x_84:
[----:B------:R-:W-:-:S07]  /*9ba0*/  MOV R0, UR5 ;  /* 0x0000000500007c02 */ /* 0x000fce0008000f00 */
.L_x_191:
[----:B-1----:R1:W2:Y:S02]  /*9bb0*/  SYNCS.PHASECHK.TRANS64.TRYWAIT P0, [R0+URZ], R3 ;  /* 0x00000003000075a7 */ /* 0x0022a400080011ff */
[----:B--2---:R-:W-:Y:S05]  /*9bc0*/  @!P0 NANOSLEEP.SYNCS 0x989680 ;  /* 0x009896800000895d */ /* 0x004fea0003900000 */
[----:B------:R-:W2:Y:S02]  /*9bd0*/  @!P0 SYNCS.PHASECHK.TRANS64 P0, [R0+URZ], R3 ;  /* 0x00000003000085a7 */ /* 0x000ea400080010ff */
[----:B--2---:R-:W-:Y:S05]  /*9be0*/  @!P0 BRA `(.L_x_191) ;  /* 0xfffffffc00f08947 */ /* 0x004fea000383ffff */
[----:B------:R-:W-:Y:S05]  /*9bf0*/  BRA `(.L_x_192) ;  /* 0xffffffa8003c7947 */ /* 0x000fea000383ffff */
.L_x_87:
[----:B------:R-:W-:-:S07]  /*9c00*/  MOV R0, UR26 ;  /* 0x0000001a00007c02 */ /* 0x000fce0008000f00 */
.L_x_193:
[----:B-1----:R1:W2:Y:S02]  /*9c10*/  SYNCS.PHASECHK.TRANS64.TRYWAIT P1, [R0+URZ+0x160], R2 ;  /* 0x00016002000075a7 */ /* 0x0022a400080211ff */
[----:B--2---:R-:W-:Y:S05]  /*9c20*/  @!P1 NANOSLEEP.SYNCS 0x989680 ;  /* 0x009896800000995d */ /* 0x004fea0003900000 */
[----:B------:R-:W2:Y:S02]  /*9c30*/  @!P1 SYNCS.PHASECHK.TRANS64 P1, [R0+URZ+0x160], R2 ;  /* 0x00016002000095a7 */ /* 0x000ea400080210ff */
[----:B--2---:R-:W-:Y:S05]  /*9c40*/  @!P1 BRA `(.L_x_193) ;  /* 0xfffffffc00f09947 */ /* 0x004fea000383ffff */
[----:B------:R-:W-:Y:S05]  /*9c50*/  BRA `(.L_x_194) ;  /* 0xffffffa800887947 */ /* 0x000fea000383ffff */
.L_x_92:
[----:B--2---:R2:W3:Y:S02]  /*9c60*/  SYNCS.PHASECHK.TRANS64.TRYWAIT P0, [R12+URZ+0xe0], R0 ;  /* 0x0000e0000c0075a7 */ /* 0x0044e400080011ff */
[----:B---3--:R-:W-:Y:S05]  /*9c70*/  @!P0 NANOSLEEP.SYNCS 0x989680 ;  /* 0x009896800000895d */ /* 0x008fea0003900000 */
[----:B------:R-:W3:Y:S02]  /*9c80*/  @!P0 SYNCS.PHASECHK.TRANS64 P0, [R12+URZ+0xe0], R0 ;  /* 0x0000e0000c0085a7 */ /* 0x000ee400080010ff */
[----:B---3--:R-:W-:Y:S05]  /*9c90*/  @!P0 BRA `(.L_x_92) ;  /* 0xfffffffc00f08947 */ /* 0x008fea000383ffff */
[----:B------:R-:W-:Y:S05]  /*9ca0*/  BRA `(.L_x_195) ;  /* 0xffffffac00c07947 */ /* 0x000fea000383ffff */
.L_x_95:
[----:B--2---:R-:W-:Y:S07]  /*9cb0*/  MOV R0, UR21 ;  /* 0x0000001500007c02 */ /* 0x004fee0008000f00 */
.L_x_196:
[----:B--2---:R2:W3:Y:S02]  /*9cc0*/  SYNCS.PHASECHK.TRANS64.TRYWAIT P2, [R0+URZ+0xd8], R6 ;  /* 0x0000d806000075a7 */ /* 0x0044e400080411ff */
[----:B---3--:R-:W-:Y:S05]  /*9cd0*/  @!P2 NANOSLEEP.SYNCS 0x989680 ;  /* 0x009896800000a95d */ /* 0x008fea0003900000 */
[----:B------:R-:W3:Y:S02]  /*9ce0*/  @!P2 SYNCS.PHASECHK.TRANS64 P2, [R0+URZ+0xd8], R6 ;  /* 0x0000d8060000a5a7 */ /* 0x000ee400080410ff */
[----:B---3--:R-:W-:Y:S05]  /*9cf0*/  @!P2 BRA `(.L_x_196) ;  /* 0xfffffffc00f0a947 */ /* 0x008fea000383ffff */
[----:B------:R-:W-:Y:S05]  /*9d00*/  BRA `(.L_x_94) ;  /* 0xffffffb400287947 */ /* 0x000fea000383ffff */
.L_x_98:
[----:B------:R-:W-:Y:S07]  /*9d10*/  MOV R0, UR21 ;  /* 0x0000001500007c02 */ /* 0x000fee0008000f00 */
.L_x_197:
[----:B--2---:R2:W3:Y:S02]  /*9d20*/  SYNCS.PHASECHK.TRANS64.TRYWAIT P0, [R0+URZ+0xb0], R9 ;  /* 0x0000b009000075a7 */ /* 0x0044e400080011ff */
[----:B---3--:R-:W-:Y:S05]  /*9d30*/  @!P0 NANOSLEEP.SYNCS 0x989680 ;  /* 0x009896800000895d */ /* 0x008fea0003900000 */
[----:B------:R-:W3:Y:S02]  /*9d40*/  @!P0 SYNCS.PHASECHK.TRANS64 P0, [R0+URZ+0xb0], R9 ;  /* 0x0000b009000085a7 */ /* 0x000ee400080010ff */
[----:B---3--:R-:W-:Y:S05]  /*9d50*/  @!P0 BRA `(.L_x_197) ;  /* 0xfffffffc00f08947 */ /* 0x008fea000383ffff */
[----:B------:R-:W-:Y:S05]  /*9d60*/  BRA `(.L_x_198) ;  /* 0xffffffb400847947 */ /* 0x000fea000383ffff */
.L_x_99:
[----:B------:R-:W-:Y:S07]  /*9d70*/  MOV R0, UR21 ;  /* 0x0000001500007c02 */ /* 0x000fee0008000f00 */
.L_x_199:
[----:B--2---:R2:W3:Y:S02]  /*9d80*/  SYNCS.PHASECHK.TRANS64.TRYWAIT P0, [R0+URZ+0xb8], R9 ;  /* 0x0000b809000075a7 */ /* 0x0044e400080011ff */
[----:B---3--:R-:W-:Y:S05]  /*9d90*/  @!P0 NANOSLEEP.SYNCS 0x989680 ;  /* 0x009896800000895d */ /* 0x008fea0003900000 */
[----:B------:R-:W3:Y:S02]  /*9da0*/  @!P0 SYNCS.PHASECHK.TRANS64 P0, [R0+URZ+0xb8], R9 ;  /* 0x0000b809000085a7 */ /* 0x000ee400080010ff */
[----:B---3--:R-:W-:Y:S05]  /*9db0*/  @!P0 BRA `(.L_x_199) ;  /* 0xfffffffc00f08947 */ /* 0x008fea000383ffff */
[----:B------:R-:W-:Y:S05]  /*9dc0*/  BRA `(.L_x_200) ;  /* 0xffffffb400bc7947 */ /* 0x000fea000383ffff */
.L_x_100:
[----:B------:R-:W-:Y:S07]  /*9dd0*/  MOV R0, UR21 ;  /* 0x0000001500007c02 */ /* 0x000fee0008000f00 */
.L_x_201:
[----:B--2---:R2:W3:Y:S02]  /*9de0*/  SYNCS.PHASECHK.TRANS64.TRYWAIT P0, [R0+URZ+0xc0], R9 ;  /* 0x0000c009000075a7 */ /* 0x0044e400080011ff */
[----:B---3--:R-:W-:Y:S05]  /*9df0*/  @!P0 NANOSLEEP.SYNCS 0x989680 ;  /* 0x009896800000895d */ /* 0x008fea0003900000 */
[----:B------:R-:W3:Y:S02]  /*9e00*/  @!P0 SYNCS.PHASECHK.TRANS64 P0, [R0+URZ+0xc0], R9 ;  /* 0x0000c009000085a7 */ /* 0x000ee400080010ff */
[----:B---3--:R-:W-:Y:S05]  /*9e10*/  @!P0 BRA `(.L_x_201) ;  /* 0xfffffffc00f08947 */ /* 0x008fea000383ffff */
[----:B------:R-:W-:Y:S05]  /*9e20*/  BRA `(.L_x_202) ;  /* 0xffffffb800007947 */ /* 0x000fea000383ffff */
.L_x_101:
[----:B------:R-:W-:Y:S07]  /*9e30*/  MOV R0, UR21 ;  /* 0x0000001500007c02 */ /* 0x000fee0008000f00 */
.L_x_203:
[----:B--2---:R2:W3:Y:S02]  /*9e40*/  SYNCS.PHASECHK.TRANS64.TRYWAIT P0, [R0+URZ+0xc8], R9 ;  /* 0x0000c809000075a7 */ /* 0x0044e400080011ff */
[----:B---3--:R-:W-:Y:S05]  /*9e50*/  @!P0 NANOSLEEP.SYNCS 0x989680 ;  /* 0x009896800000895d */ /* 0x008fea0003900000 */
[----:B------:R-:W3:Y:S02]  /*9e60*/  @!P0 SYNCS.PHASECHK.TRANS64 P0, [R0+URZ+0xc8], R9 ;  /* 0x0000c809000085a7 */ /* 0x000ee400080010ff */
[----:B---3--:R-:W-:Y:S05]  /*9e70*/  @!P0 BRA `(.L_x_203) ;  /* 0xfffffffc00f08947 */ /* 0x008fea000383ffff */
[----:B------:R-:W-:Y:S05]  /*9e80*/  BRA `(.L_x_204) ;  /* 0xffffffb800407947 */ /* 0x000fea000383ffff */
.L_x_103:
[----:B------:R-:W-:-:S07]  /*9e90*/  MOV R0, UR21 ;  /* 0x0000001500007c02 */ /* 0x000fce0008000f00 */
.L_x_205:
[----:B---3--:R3:W4:Y:S02]  /*9ea0*/  SYNCS.PHASECHK.TRANS64.TRYWAIT P0, [R0+URZ+0xb0], R2 ;  /* 0x0000b002000075a7 */ /* 0x00872400080011ff */
[----:B----4-:R-:W-:Y:S05]  /*9eb0*/  @!P0 NANOSLEEP.SYNCS 0x989680 ;  /* 0x009896800000895d */ /* 0x010fea0003900000 */
[----:B------:R-:W4:Y:S02]  /*9ec0*/  @!P0 SYNCS.PHASECHK.TRANS64 P0, [R0+URZ+0xb0], R2 ;  /* 0x0000b002000085a7 */ /* 0x000f2400080010ff */
[----:B----4-:R-:W-:Y:S05]  /*9ed0*/  @!P0 BRA `(.L_x_205) ;  /* 0xfffffffc00f08947 */ /* 0x010fea000383ffff */
[----:B------:R-:W-:Y:S05]  /*9ee0*/  BRA `(.L_x_206) ;  /* 0xffffffb800b87947 */ /* 0x000fea000383ffff */
.L_x_104:
[----:B---3--:R-:W-:-:S07]  /*9ef0*/  MOV R0, UR21 ;  /* 0x0000001500007c02 */ /* 0x008fce0008000f00 */
.L_x_207:
[----:B---3--:R3:W4:Y:S02]  /*9f00*/  SYNCS.PHASECHK.TRANS64.TRYWAIT P0, [R0+URZ+0xb8], R2 ;  /* 0x0000b802000075a7 */ /* 0x00872400080011ff */
[----:B----4-:R-:W-:Y:S05]  /*9f10*/  @!P0 NANOSLEEP.SYNCS 0x989680 ;  /* 0x009896800000895d */ /* 0x010fea0003900000 */
[----:B------:R-:W4:Y:S02]  /*9f20*/  @!P0 SYNCS.PHASECHK.TRANS64 P0, [R0+URZ+0xb8], R2 ;  /* 0x0000b802000085a7 */ /* 0x000f2400080010ff */
[----:B----4-:R-:W-:Y:S05]  /*9f30*/  @!P0 BRA `(.L_x_207) ;  /* 0xfffffffc00f08947 */ /* 0x010fea000383ffff */
[----:B------:R-:W-:Y:S05]  /*9f40*/  BRA `(.L_x_208) ;  /* 0xffffffb800a87947 */ /* 0x000fea000383ffff */
.L_x_105:
[----:B---3--:R-:W-:-:S07]  /*9f50*/  MOV R0, UR21 ;  /* 0x0000001500007c02 */ /* 0x008fce0008000f00 */
.L_x_209:
[----:B---3--:R3:W4:Y:S02]  /*9f60*/  SYNCS.PHASECHK.TRANS64.TRYWAIT P0, [R0+URZ+0xc0], R2 ;  /* 0x0000c002000075a7 */ /* 0x00872400080011ff */
[----:B----4-:R-:W-:Y:S05]  /*9f70*/  @!P0 NANOSLEEP.SYNCS 0x989680 ;  /* 0x009896800000895d */ /* 0x010fea0003900000 */
[----:B------:R-:W4:Y:S02]  /*9f80*/  @!P0 SYNCS.PHASECHK.TRANS64 P0, [R0+URZ+0xc0], R2 ;  /* 0x0000c002000085a7 */ /* 0x000f2400080010ff */
[----:B----4-:R-:W-:Y:S05]  /*9f90*/  @!P0 BRA `(.L_x_209) ;  /* 0xfffffffc00f08947 */ /* 0x010fea000383ffff */
[----:B------:R-:W-:Y:S05]  /*9fa0*/  BRA `(.L_x_210) ;  /* 0xffffffb800987947 */ /* 0x000fea000383ffff */
.L_x_107:
[----:B--2---:R2:W3:Y:S02]  /*9fb0*/  SYNCS.PHASECHK.TRANS64.TRYWAIT P0, [R3+URZ+0xe0], R0 ;  /* 0x0000e000030075a7 */ /* 0x0044e400080011ff */
[----:B---3--:R-:W-:Y:S05]  /*9fc0*/  @!P0 NANOSLEEP.SYNCS 0x989680 ;  /* 0x009896800000895d */ /* 0x008fea0003900000 */
[----:B------:R-:W3:Y:S02]  /*9fd0*/  @!P0 SYNCS.PHASECHK.TRANS64 P0, [R3+URZ+0xe0], R0 ;  /* 0x0000e000030085a7 */ /* 0x000ee400080010ff */
[----:B---3--:R-:W-:Y:S05]  /*9fe0*/  @!P0 BRA `(.L_x_107) ;  /* 0xfffffffc00f08947 */ /* 0x008fea000383ffff */
[----:B------:R-:W-:Y:S05]  /*9ff0*/  BRA `(.L_x_211) ;  /* 0xffffffbc005c7947 */ /* 0x000fea000383ffff */
.L_x_118:
[----:B-1----:R-:W-:Y:S04]  /*a000*/  MOV R2, UR44 ;  /* 0x0000002c00027c02 */ /* 0x002fe80008000f00 */
[----:B------:R1:W2:Y:S03]  /*a010*/  SYNCS.PHASECHK.TRANS64.TRYWAIT P0, [R2+URZ+0x90], R3 ;  /* 0x00009003020075a7 */ /* 0x0002a600080011ff */
[----:B--2---:R-:W-:Y:S05]  /*a020*/  @!P0 NANOSLEEP.SYNCS 0x989680 ;  /* 0x009896800000895d */ /* 0x004fea0003900000 */
[----:B------:R-:W2:Y:S02]  /*a030*/  @!P0 SYNCS.PHASECHK.TRANS64 P0, [R2+URZ+0x90], R3 ;  /* 0x00009003020085a7 */ /* 0x000ea400080010ff */
[----:B--2---:R-:W-:Y:S05]  /*a040*/  @!P0 BRA `(.L_x_118) ;  /* 0xfffffffc00ec8947 */ /* 0x004fea000383ffff */
[----:B------:R-:W-:Y:S05]  /*a050*/  BRA `(.L_x_117) ;  /* 0xffffffc800b07947 */ /* 0x000fea000383ffff */
.L_x_120:
[----:B-1----:R1:W3:Y:S02]  /*a060*/  SYNCS.PHASECHK.TRANS64.TRYWAIT P1, [R73+URZ+0x100], R0 ;  /* 0x00010000490075a7 */ /* 0x0022e400080211ff */
[----:B---3--:R-:W-:Y:S05]  /*a070*/  @!P1 NANOSLEEP.SYNCS 0x989680 ;  /* 0x009896800000995d */ /* 0x008fea0003900000 */
[----:B------:R-:W3:Y:S02]  /*a080*/  @!P1 SYNCS.PHASECHK.TRANS64 P1, [R73+URZ+0x100], R0 ;  /* 0x00010000490095a7 */ /* 0x000ee400080210ff */
[----:B---3--:R-:W-:Y:S05]  /*a090*/  @!P1 BRA `(.L_x_120) ;  /* 0xfffffffc00f09947 */ /* 0x008fea000383ffff */
[----:B------:R-:W-:Y:S05]  /*a0a0*/  BRA `(.L_x_119) ;  /* 0xffffffc800d87947 */ /* 0x000fea000383ffff */
.L_x_129:
[----:B-1----:R1:W3:Y:S02]  /*a0b0*/  SYNCS.PHASECHK.TRANS64.TRYWAIT P0, [R2+URZ+0x90], R0 ;  /* 0x00009000020075a7 */ /* 0x0022e400080011ff */
[----:B---3--:R-:W-:Y:S05]  /*a0c0*/  @!P0 NANOSLEEP.SYNCS 0x989680 ;  /* 0x009896800000895d */ /* 0x008fea0003900000 */
[----:B------:R-:W3:Y:S02]  /*a0d0*/  @!P0 SYNCS.PHASECHK.TRANS64 P0, [R2+URZ+0x90], R0 ;  /* 0x00009000020085a7 */ /* 0x000ee400080010ff */
[----:B---3--:R-:W-:Y:S05]  /*a0e0*/  @!P0 BRA `(.L_x_129) ;  /* 0xfffffffc00f08947 */ /* 0x008fea000383ffff */
[----:B------:R-:W-:Y:S05]  /*a0f0*/  BRA `(.L_x_128) ;  /* 0xffffffd000f47947 */ /* 0x000fea000383ffff */
.L_x_137:
[----:B-1----:R1:W3:Y:S02]  /*a100*/  SYNCS.PHASECHK.TRANS64.TRYWAIT P0, [R6+URZ+0x90], R5 ;  /* 0x00009005060075a7 */ /* 0x0022e400080011ff */
[----:B---3--:R-:W-:Y:S05]  /*a110*/  @!P0 NANOSLEEP.SYNCS 0x989680 ;  /* 0x009896800000895d */ /* 0x008fea0003900000 */
[----:B------:R-:W3:Y:S02]  /*a120*/  @!P0 SYNCS.PHASECHK.TRANS64 P0, [R6+URZ+0x90], R5 ;  /* 0x00009005060085a7 */ /* 0x000ee400080010ff */
[----:B---3--:R-:W-:Y:S05]  /*a130*/  @!P0 BRA `(.L_x_137) ;  /* 0xfffffffc00f08947 */ /* 0x008fea000383ffff */
[----:B------:R-:W-:Y:S05]  /*a140*/  BRA `(.L_x_136) ;  /* 0xffffffdc00347947 */ /* 0x000fea000383ffff */
.L_x_145:
[----:B-1----:R1:W3:Y:S02]  /*a150*/  SYNCS.PHASECHK.TRANS64.TRYWAIT P0, [R0+URZ+0x90], R5 ;  /* 0x00009005000075a7 */ /* 0x0022e400080011ff */
[----:B---3--:R-:W-:Y:S05]  /*a160*/  @!P0 NANOSLEEP.SYNCS 0x989680 ;  /* 0x009896800000895d */ /* 0x008fea0003900000 */
[----:B------:R-:W3:Y:S02]  /*a170*/  @!P0 SYNCS.PHASECHK.TRANS64 P0, [R0+URZ+0x90], R5 ;  /* 0x00009005000085a7 */ /* 0x000ee400080010ff */
[----:B---3--:R-:W-:Y:S05]  /*a180*/  @!P0 BRA `(.L_x_145) ;  /* 0xfffffffc00f08947 */ /* 0x008fea000383ffff */
[----:B------:R-:W-:Y:S05]  /*a190*/  BRA `(.L_x_144) ;  /* 0xffffffe400707947 */ /* 0x000fea000383ffff */
        .weak           $__internal_0_$__cuda_sm10x_tcgen05_guardrail_trap_col_being_dealloced_not_returned_by_alloc
        .type           $__internal_0_$__cuda_sm10x_tcgen05_guardrail_trap_col_being_dealloced_not_returned_by_alloc,@function
        .size           $__internal_0_$__cuda_sm10x_tcgen05_guardrail_trap_col_being_dealloced_not_returned_by_alloc,($__internal_1_$__cuda_sm10x_tcgen05_guardrail_trap_phase_invalid_during_alloc - $__internal_0_$__cuda_sm10x_tcgen05_guardrail_trap_col_being_dealloced_not_returned_by_alloc)
$__internal_0_$__cuda_sm10x_tcgen05_guardrail_trap_col_being_dealloced_not_returned_by_alloc:
[----:B------:R-:W-:Y:S05]  /*a1a0*/  BPT.TRAP 0x1 ;  /* 0x000000040000795c */ /* 0x000fea0000300000 */
[----:B------:R-:W-:-:S04]  /*a1b0*/  HFMA2 R3, -RZ, RZ, 0, 0 ;  /* 0x00000000ff037431 */ /* 0x000fc800000001ff */
[----:B------:R-:W-:Y:S05]  /*a1c0*/  RET.REL.NODEC R2 `(_ZN7cutlass13device_kernelINS_4gemm6kernel13GemmUniversalIN4cute5tupleIJiiiiEEENS1_10collective13CollectiveMmaINS1_35MainloopSm100TmaUmmaWarpSpecializedILi9ELi2ELi4ENS5_IJNS4_1CILi2EEENSA_ILi4EEENSA_ILi1EEEEEEEENS5_IJNSA_ILi256EEENSA_ILi64EEENSA_ILi32EEEEEENS_10tfloat32_tENS5_IJlSD_lEEESK_SL_NS4_8TiledMMAINS4_8MMA_AtomIJNS4_23SM100_MMA_TF32_2x1SM_SSISK_SK_fLi256ELi64ELNS4_4UMMA5MajorE0ELSQ_0ELNSP_7ScaleInE0ELSR_0EEEEEENS4_6LayoutINS5_IJSD_SD_SD_EEENS5_IJNSA_ILi0EEESW_SW_EEEEENS5_IJNS4_10UnderscoreESZ_SZ_EEEEENS4_28SM100_TMA_2SM_LOAD_MULTICASTENS4_14ComposedLayoutINS4_7SwizzleILi3ELi4ELi3EEENS4_18smem_ptr_flag_bitsILi32EEENSU_INS5_IJNSA_ILi8EEESI_EEENS5_IJSI_SD_EEEEEEEvNS4_8identityENS4_18SM100_TMA_2SM_LOADES1C_vS1D_EENS_8epilogue10collective18CollectiveEpilogueINS1G_23Sm100TmaWarpSpecializedILi4ELi2ELi16ELb1ELb0EEEJNS5_IJNSA_ILi128EEESH_SI_EEENS5_IJNSU_IS1L_SD_EENSU_INSA_ILi16EEESD_EEEEESK_SL_SK_SL_NS1G_6fusion15FusionCallbacksIS1K_NS1R_17LinearCombinationISK_fSK_fLNS_15FloatRoundStyleE2EEES1M_S1Q_JEEENS4_5SM1004TMEM4LOAD26SM100_TMEM_LOAD_32dp32b16xENS4_13SM90_TMA_LOADENS13_INS14_ILi2ELi4ELi3EEES17_NSU_INS5_IJS18_S1O_EEENS5_IJS1O_SD_EEEEEEENS4_39AutoVectorizingCopyWithAssumedAlignmentILi128EEENS4_14SM90_TMA_STOREES26_S28_S28_EEEvvEEEEvNT_6ParamsE) ;  /* 0xffffff5c028c7950 */ /* 0x000fea0003c3ffff */
        .weak           $__internal_1_$__cuda_sm10x_tcgen05_guardrail_trap_phase_invalid_during_alloc
        .type           $__internal_1_$__cuda_sm10x_tcgen05_guardrail_trap_phase_invalid_during_alloc,@function
        .size           $__internal_1_$__cuda_sm10x_tcgen05_guardrail_trap_phase_invalid_during_alloc,($__internal_2_$__cuda_sm10x_tcgen05_guardrail_trap_unallocated_columns_being_dealloced - $__internal_1_$__cuda_sm10x_tcgen05_guardrail_trap_phase_invalid_during_alloc)
$__internal_1_$__cuda_sm10x_tcgen05_guardrail_trap_phase_invalid_during_alloc:
[----:B------:R-:W-:Y:S05]  /*a1d0*/  BPT.TRAP 0x1 ;  /* 0x000000040000795c */ /* 0x000fea0000300000 */
[----:B------:R-:W-:-:S04]  /*a1e0*/  MOV R5, 0x0 ;  /* 0x0000000000057802 */ /* 0x000fc80000000f00 */
[----:B------:R-:W-:Y:S05]  /*a1f0*/  RET.REL.NODEC R4 `(_ZN7cutlass13device_kernelINS_4gemm6kernel13GemmUniversalIN4cute5tupleIJiiiiEEENS1_10collective13CollectiveMmaINS1_35MainloopSm100TmaUmmaWarpSpecializedILi9ELi2ELi4ENS5_IJNS4_1CILi2EEENSA_ILi4EEENSA_ILi1EEEEEEEENS5_IJNSA_ILi256EEENSA_ILi64EEENSA_ILi32EEEEEENS_10tfloat32_tENS5_IJlSD_lEEESK_SL_NS4_8TiledMMAINS4_8MMA_AtomIJNS4_23SM100_MMA_TF32_2x1SM_SSISK_SK_fLi256ELi64ELNS4_4UMMA5MajorE0ELSQ_0ELNSP_7ScaleInE0ELSR_0EEEEEENS4_6LayoutINS5_IJSD_SD_SD_EEENS5_IJNSA_ILi0EEESW_SW_EEEEENS5_IJNS4_10UnderscoreESZ_SZ_EEEEENS4_28SM100_TMA_2SM_LOAD_MULTICASTENS4_14ComposedLayoutINS4_7SwizzleILi3ELi4ELi3EEENS4_18smem_ptr_flag_bitsILi32EEENSU_INS5_IJNSA_ILi8EEESI_EEENS5_IJSI_SD_EEEEEEEvNS4_8identityENS4_18SM100_TMA_2SM_LOADES1C_vS1D_EENS_8epilogue10collective18CollectiveEpilogueINS1G_23Sm100TmaWarpSpecializedILi4ELi2ELi16ELb1ELb0EEEJNS5_IJNSA_ILi128EEESH_SI_EEENS5_IJNSU_IS1L_SD_EENSU_INSA_ILi16EEESD_EEEEESK_SL_SK_SL_NS1G_6fusion15FusionCallbacksIS1K_NS1R_17LinearCombinationISK_fSK_fLNS_15FloatRoundStyleE2EEES1M_S1Q_JEEENS4_5SM1004TMEM4LOAD26SM100_TMEM_LOAD_32dp32b16xENS4_13SM90_TMA_LOADENS13_INS14_ILi2ELi4ELi3EEES17_NSU_INS5_IJS18_S1O_EEENS5_IJS1O_SD_EEEEEEENS4_39AutoVectorizingCopyWithAssumedAlignmentILi128EEENS4_14SM90_TMA_STOREES26_S28_S28_EEEvvEEEEvNT_6ParamsE) ;  /* 0xffffff5c04807950 */ /* 0x000fea0003c3ffff */
        .weak           $__internal_2_$__cuda_sm10x_tcgen05_guardrail_trap_unallocated_columns_being_dealloced
        .type           $__internal_2_$__cuda_sm10x_tcgen05_guardrail_trap_unallocated_columns_being_dealloced,@function
        .size           $__internal_2_$__cuda_sm10x_tcgen05_guardrail_trap_unallocated_columns_being_dealloced,(.L_x_213 - $__internal_2_$__cuda_sm10x_tcgen05_guardrail_trap_unallocated_columns_being_dealloced)
$__internal_2_$__cuda_sm10x_tcgen05_guardrail_trap_unallocated_columns_being_dealloced:
[----:B------:R-:W-:Y:S05]  /*a200*/  BPT.TRAP 0x1 ;  /* 0x000000040000795c */ /* 0x000fea0000300000 */
[----:B------:R-:W-:-:S04]  /*a210*/  HFMA2 R3, -RZ, RZ, 0, 0 ;  /* 0x00000000ff037431 */ /* 0x000fc800000001ff */
[----:B------:R-:W-:Y:S05]  /*a220*/  RET.REL.NODEC R2 `(_ZN7cutlass13device_kernelINS_4gemm6kernel13GemmUniversalIN4cute5tupleIJiiiiEEENS1_10collective13CollectiveMmaINS1_35MainloopSm100TmaUmmaWarpSpecializedILi9ELi2ELi4ENS5_IJNS4_1CILi2EEENSA_ILi4EEENSA_ILi1EEEEEEEENS5_IJNSA_ILi256EEENSA_ILi64EEENSA_ILi32EEEEEENS_10tfloat32_tENS5_IJlSD_lEEESK_SL_NS4_8TiledMMAINS4_8MMA_AtomIJNS4_23SM100_MMA_TF32_2x1SM_SSISK_SK_fLi256ELi64ELNS4_4UMMA5MajorE0ELSQ_0ELNSP_7ScaleInE0ELSR_0EEEEEENS4_6LayoutINS5_IJSD_SD_SD_EEENS5_IJNSA_ILi0EEESW_SW_EEEEENS5_IJNS4_10UnderscoreESZ_SZ_EEEEENS4_28SM100_TMA_2SM_LOAD_MULTICASTENS4_14ComposedLayoutINS4_7SwizzleILi3ELi4ELi3EEENS4_18smem_ptr_flag_bitsILi32EEENSU_INS5_IJNSA_ILi8EEESI_EEENS5_IJSI_SD_EEEEEEEvNS4_8identityENS4_18SM100_TMA_2SM_LOADES1C_vS1D_EENS_8epilogue10collective18CollectiveEpilogueINS1G_23Sm100TmaWarpSpecializedILi4ELi2ELi16ELb1ELb0EEEJNS5_IJNSA_ILi128EEESH_SI_EEENS5_IJNSU_IS1L_SD_EENSU_INSA_ILi16EEESD_EEEEESK_SL_SK_SL_NS1G_6fusion15FusionCallbacksIS1K_NS1R_17LinearCombinationISK_fSK_fLNS_15FloatRoundStyleE2EEES1M_S1Q_JEEENS4_5SM1004TMEM4LOAD26SM100_TMEM_LOAD_32dp32b16xENS4_13SM90_TMA_LOADENS13_INS14_ILi2ELi4ELi3EEES17_NSU_INS5_IJS18_S1O_EEENS5_IJS1O_SD_EEEEEEENS4_39AutoVectorizingCopyWithAssumedAlignmentILi128EEENS4_14SM90_TMA_STOREES26_S28_S28_EEEvvEEEEvNT_6ParamsE) ;  /* 0xffffff5c02747950 */ /* 0x000fea0003c3ffff */
.L_x_212:
[----:B------:R-:W-:-:S00]  /*a230*/  BRA `(.L_x_212) ;  /* 0xfffffffc00fc7947 */ /* 0x000fc0000383ffff */
[----:B------:R-:W-:-:S00]  /*a240*/  NOP ;  /* 0x0000000000007918 */ /* 0x000fc00000000000 */
        /* <DEDUP_REMOVED lines=11> */
.L_x_213:


//--------------------- .nv.global.init           --------------------------
	.section	.nv.global.init,"aw",@progbits
.nv.global.init:
	.type		$str$27,@object
	.size		$str$27,($str$28 - $str$27)
$str$27:
        /*0000*/ 	.byte	0x28, 0x61, 0x64, 0x64, 0x72, 0x65, 0x73, 0x73, 0x20, 0x26, 0x20, 0x6d, 0x61, 0x73, 0x6b, 0x29
        /*0010*/ 	.byte	0x20, 0x3d, 0x3d, 0x20, 0x30, 0x00
	.type		$str$28,@object
	.size		$str$28,($str$26 - $str$28)
$str$28:
        /*0016*/ 	.byte	0x2f, 0x74, 0x6d, 0x70, 0x2f, 0x63, 0x75, 0x74, 0x6c, 0x61, 0x73, 0x73, 0x5f, 0x73, 0x77, 0x65
        /*0026*/ 	.byte	0x65, 0x70, 0x5f, 0x73, 0x72, 0x63, 0x2f, 0x69, 0x6e, 0x63, 0x6c, 0x75, 0x64, 0x65, 0x2f, 0x63
        /*0036*/ 	.byte	0x75, 0x74, 0x65, 0x2f, 0x70, 0x6f, 0x69, 0x6e, 0x74, 0x65, 0x72, 0x5f, 0x66, 0x6c, 0x61, 0x67
        /*0046*/ 	.byte	0x67, 0x65, 0x64, 0x2e, 0x68, 0x70, 0x70, 0x00
	.type		$str$26,@object
	.size		$str$26,($str$25 - $str$26)
$str$26:
        /*004e*/ 	.byte	0x2f, 0x74, 0x6d, 0x70, 0x2f, 0x63, 0x75, 0x74, 0x6c, 0x61, 0x73, 0x73, 0x5f, 0x73, 0x77, 0x65
        /*005e*/ 	.byte	0x65, 0x70, 0x5f, 0x73, 0x72, 0x63, 0x2f, 0x69, 0x6e, 0x63, 0x6c, 0x75, 0x64, 0x65, 0x2f, 0x63
        /*006e*/ 	.byte	0x75, 0x74, 0x65, 0x2f, 0x61, 0x74, 0x6f, 0x6d, 0x2f, 0x63, 0x6f, 0x70, 0x79, 0x5f, 0x74, 0x72
        /*007e*/ 	.byte	0x61, 0x69, 0x74, 0x73, 0x5f, 0x73, 0x6d, 0x31, 0x30, 0x30, 0x2e, 0x68, 0x70, 0x70, 0x00
	.type		$str$25,@object
	.size		$str$25,(__unnamed_1 - $str$25)
$str$25:
        /*008d*/ 	.byte	0x28, 0x28, 0x75, 0x69, 0x6e, 0x74, 0x33, 0x32, 0x5f, 0x74, 0x28, 0x74, 0x68, 0x72, 0x65, 0x61
        /*009d*/ 	.byte	0x64, 0x49, 0x64, 0x78, 0x2e, 0x78, 0x29, 0x20, 0x2f, 0x20, 0x33, 0x32, 0x29, 0x20, 0x25, 0x20
        /*00ad*/ 	.byte	0x34, 0x29, 0x20, 0x3d, 0x3d, 0x20, 0x28, 0x28, 0x28, 0x74, 0x6d, 0x65, 0x6d, 0x5f, 0x61, 0x64
        /*00bd*/ 	.byte	0x64, 0x72, 0x20, 0x3e, 0x3e, 0x20, 0x31, 0x36, 0x29, 0x20, 0x2f, 0x20, 0x33, 0x32, 0x29, 0x20
        /*00cd*/ 	.byte	0x25, 0x20, 0x34, 0x29, 0x00
	.type		__unnamed_1,@object
	.size		__unnamed_1,(__unnamed_2 - __unnamed_1)
__unnamed_1:
        /*00d2*/ 	.byte	0x61, 0x75, 0x74, 0x6f, 0x20, 0x63, 0x75, 0x74, 0x65, 0x3a, 0x3a, 0x61, 0x73, 0x5f, 0x70, 0x6f
        /* <DEDUP_REMOVED lines=24> */
        /*0262*/ 	.byte	0x32, 0x30, 0x34, 0x38, 0x3e, 0x3e, 0x3e, 0x3e, 0x5d, 0x00
	.type		__unnamed_2,@object
	.size		__unnamed_2,(.L_2 - __unnamed_2)
__unnamed_2:
        /* <DEDUP_REMOVED lines=42> */
        /*050c*/ 	.byte	0x3e, 0x5d, 0x00
.L_2:


//--------------------- .nv.shared._ZN7cutlass13device_kernelINS_4gemm6kernel13GemmUniversalIN4cute5tupleIJiiiiEEENS1_10collective13CollectiveMmaINS1_35MainloopSm100TmaUmmaWarpSpecializedILi9ELi2ELi4ENS5_IJNS4_1CILi2EEENSA_ILi4EEENSA_ILi1EEEEEEEENS5_IJNSA_ILi256EEENSA_ILi64EEENSA_ILi32EEEEEENS_10tfloat32_tENS5_IJlSD_lEEESK_SL_NS4_8TiledMMAINS4_8MMA_AtomIJNS4_23SM100_MMA_TF32_2x1SM_SSISK_SK_fLi256ELi64ELNS4_4UMMA5MajorE0ELSQ_0ELNSP_7ScaleInE0ELSR_0EEEEEENS4_6LayoutINS5_IJSD_SD_SD_EEENS5_IJNSA_ILi0EEESW_SW_EEEEENS5_IJNS4_10UnderscoreESZ_SZ_EEEEENS4_28SM100_TMA_2SM_LOAD_MULTICASTENS4_14ComposedLayoutINS4_7SwizzleILi3ELi4ELi3EEENS4_18smem_ptr_flag_bitsILi32EEENSU_INS5_IJNSA_ILi8EEESI_EEENS5_IJSI_SD_EEEEEEEvNS4_8identityENS4_18SM100_TMA_2SM_LOADES1C_vS1D_EENS_8epilogue10collective18CollectiveEpilogueINS1G_23Sm100TmaWarpSpecializedILi4ELi2ELi16ELb1ELb0EEEJNS5_IJNSA_ILi128EEESH_SI_EEENS5_IJNSU_IS1L_SD_EENSU_INSA_ILi16EEESD_EEEEESK_SL_SK_SL_NS1G_6fusion15FusionCallbacksIS1K_NS1R_17LinearCombinationISK_fSK_fLNS_15FloatRoundStyleE2EEES1M_S1Q_JEEENS4_5SM1004TMEM4LOAD26SM100_TMEM_LOAD_32dp32b16xENS4_13SM90_TMA_LOADENS13_INS14_ILi2ELi4ELi3EEES17_NSU_INS5_IJS18_S1O_EEENS5_IJS1O_SD_EEEEEEENS4_39AutoVectorizingCopyWithAssumedAlignmentILi128EEENS4_14SM90_TMA_STOREES26_S28_S28_EEEvvEEEEvNT_6ParamsE --------------------------
	.section	.nv.shared._ZN7cutlass13device_kernelINS_4gemm6kernel13GemmUniversalIN4cute5tupleIJiiiiEEENS1_10collective13CollectiveMmaINS1_35MainloopSm100TmaUmmaWarpSpecializedILi9ELi2ELi4ENS5_IJNS4_1CILi2EEENSA_ILi4EEENSA_ILi1EEEEEEEENS5_IJNSA_ILi256EEENSA_ILi64EEENSA_ILi32EEEEEENS_10tfloat32_tENS5_IJlSD_lEEESK_SL_NS4_8TiledMMAINS4_8MMA_AtomIJNS4_23SM100_MMA_TF32_2x1SM_SSISK_SK_fLi256ELi64ELNS4_4UMMA5MajorE0ELSQ_0ELNSP_7ScaleInE0ELSR_0EEEEEENS4_6LayoutINS5_IJSD_SD_SD_EEENS5_IJNSA_ILi0EEESW_SW_EEEEENS5_IJNS4_10UnderscoreESZ_SZ_EEEEENS4_28SM100_TMA_2SM_LOAD_MULTICASTENS4_14ComposedLayoutINS4_7SwizzleILi3ELi4ELi3EEENS4_18smem_ptr_flag_bitsILi32EEENSU_INS5_IJNSA_ILi8EEESI_EEENS5_IJSI_SD_EEEEEEEvNS4_8identityENS4_18SM100_TMA_2SM_LOADES1C_vS1D_EENS_8epilogue10collective18CollectiveEpilogueINS1G_23Sm100TmaWarpSpecializedILi4ELi2ELi16ELb1ELb0EEEJNS5_IJNSA_ILi128EEESH_SI_EEENS5_IJNSU_IS1L_SD_EENSU_INSA_ILi16EEESD_EEEEESK_SL_SK_SL_NS1G_6fusion15FusionCallbacksIS1K_NS1R_17LinearCombinationISK_fSK_fLNS_15FloatRoundStyleE2EEES1M_S1Q_JEEENS4_5SM1004TMEM4LOAD26SM100_TMEM_LOAD_32dp32b16xENS4_13SM90_TMA_LOADENS13_INS14_ILi2ELi4ELi3EEES17_NSU_INS5_IJS18_S1O_EEENS5_IJS1O_SD_EEEEEEENS4_39AutoVectorizingCopyWithAssumedAlignmentILi128EEENS4_14SM90_TMA_STOREES26_S28_S28_EEEvvEEEEvNT_6ParamsE,"aw",@nobits
	.sectionflags	@""
	.align	16
	.zero		1024


//--------------------- .nv.shared.reserved.0     --------------------------
	.section	.nv.shared.reserved.0,"aw",@nobits
	.weak		__nv_reservedSMEM_offset_0_alias
	.size		__nv_reservedSMEM_offset_0_alias, 0, 64
	.other		__nv_reservedSMEM_offset_0_alias,@"STO_CUDA_RESERVED_SHARED STV_DEFAULT"
__nv_reservedSMEM_offset_0_alias:
	.zero		0
.nv.shared.reserved.0:
	.zero		64
	.weak		__nv_reservedSMEM_tcgen05_partition
	.type		__nv_reservedSMEM_tcgen05_partition,@object
	.size		__nv_reservedSMEM_tcgen05_partition,(.L_0 - __nv_reservedSMEM_tcgen05_partition)
__nv_reservedSMEM_tcgen05_partition:
	.zero		32
.L_0:


//--------------------- .nv.global                --------------------------
	.section	.nv.global,"aw",@nobits
.nv.global:
	.type		_ZN40_INTERNAL_754a3663_4_k_cu_df39279e_188494cute1_E,@object
	.size		_ZN40_INTERNAL_754a3663_4_k_cu_df39279e_188494cute1_E,(_ZN40_INTERNAL_754a3663_4_k_cu_df39279e_188494cuda3std3__45__cpo6cbeginE - _ZN40_INTERNAL_754a3663_4_k_cu_df39279e_188494cute1_E)
_ZN40_INTERNAL_754a3663_4_k_cu_df39279e_188494cute1_E:
	.zero		1
	.type		_ZN40_INTERNAL_754a3663_4_k_cu_df39279e_188494cuda3std3__45__cpo6cbeginE,@object
	.size		_ZN40_INTERNAL_754a3663_4_k_cu_df39279e_188494cuda3std3__45__cpo6cbeginE,(_ZN40_INTERNAL_754a3663_4_k_cu_df39279e_188494cuda3std3__48in_placeE - _ZN40_INTERNAL_754a3663_4_k_cu_df39279e_188494cuda3std3__45__cpo6cbeginE)
_ZN40_INTERNAL_754a3663_4_k_cu_df39279e_188494cuda3std3__45__cpo6cbeginE:
	.zero		1
	.type		_ZN40_INTERNAL_754a3663_4_k_cu_df39279e_188494cuda3std3__48in_placeE,@object
	.size		_ZN40_INTERNAL_754a3663_4_k_cu_df39279e_188494cuda3std3__48in_placeE,(_ZN40_INTERNAL_754a3663_4_k_cu_df39279e_188494cuda3std6ranges3__45__cpo9iter_moveE - _ZN40_INTERNAL_754a3663_4_k_cu_df39279e_188494cuda3std3__48in_placeE)
_ZN40_INTERNAL_754a3663_4_k_cu_df39279e_188494cuda3std3__48in_placeE:
	.zero		1
	.type		_ZN40_INTERNAL_754a3663_4_k_cu_df39279e_188494cuda3std6ranges3__45__cpo9iter_moveE,@object
	.size		_ZN40_INTERNAL_754a3663_4_k_cu_df39279e_188494cuda3std6ranges3__45__cpo9iter_moveE,(_ZN40_INTERNAL_754a3663_4_k_cu_df39279e_188494cuda3std3__45__cpo5beginE - _ZN40_INTERNAL_754a3663_4_k_cu_df39279e_188494cuda3std6ranges3__45__cpo9iter_moveE)
_ZN40_INTERNAL_754a3663_4_k_cu_df39279e_188494cuda3std6ranges3__45__cpo9iter_moveE:
	.zero		1
	.type		_ZN40_INTERNAL_754a3663_4_k_cu_df39279e_188494cuda3std3__45__cpo5beginE,@object
	.size		_ZN40_INTERNAL_754a3663_4_k_cu_df39279e_188494cuda3std3__45__cpo5beginE,(_ZN40_INTERNAL_754a3663_4_k_cu_df39279e_188494cuda3std3__442_GLOBAL__N__754a3663_4_k_cu_df39279e_188496ignoreE - _ZN40_INTERNAL_754a3663_4_k_cu_df39279e_188494cuda3std3__45__cpo5beginE)
_ZN40_INTERNAL_754a3663_4_k_cu_df39279e_188494cuda3std3__45__cpo5beginE:
	.zero		1
	.type		_ZN40_INTERNAL_754a3663_4_k_cu_df39279e_188494cuda3std3__442_GLOBAL__N__754a3663_4_k_cu_df39279e_188496ignoreE,@object
	.size		_ZN40_INTERNAL_754a3663_4_k_cu_df39279e_188494cuda3std3__442_GLOBAL__N__754a3663_4_k_cu_df39279e_188496ignoreE,(_ZN40_INTERNAL_754a3663_4_k_cu_df39279e_188494cute7productE - _ZN40_INTERNAL_754a3663_4_k_cu_df39279e_188494cuda3std3__442_GLOBAL__N__754a3663_4_k_cu_df39279e_188496ignoreE)
_ZN40_INTERNAL_754a3663_4_k_cu_df39279e_188494cuda3std3__442_GLOBAL__N__754a3663_4_k_cu_df39279e_188496ignoreE:
	.zero		1
	.type		_ZN40_INTERNAL_754a3663_4_k_cu_df39279e_188494cute7productE,@object
	.size		_ZN40_INTERNAL_754a3663_4_k_cu_df39279e_188494cute7productE,(_ZN40_INTERNAL_754a3663_4_k_cu_df39279e_188494cuda3std3__45__cpo3endE - _ZN40_INTERNAL_754a3663_4_k_cu_df39279e_188494cute7productE)
_ZN40_INTERNAL_754a3663_4_k_cu_df39279e_188494cute7productE:
	.zero		1
	.type		_ZN40_INTERNAL_754a3663_4_k_cu_df39279e_188494cuda3std3__45__cpo3endE,@object
	.size		_ZN40_INTERNAL_754a3663_4_k_cu_df39279e_188494cuda3std3__45__cpo3endE,(_ZN40_INTERNAL_754a3663_4_k_cu_df39279e_188494cuda3std3__419piecewise_constructE - _ZN40_INTERNAL_754a3663_4_k_cu_df39279e_188494cuda3std3__45__cpo3endE)
_ZN40_INTERNAL_754a3663_4_k_cu_df39279e_188494cuda3std3__45__cpo3endE:
	.zero		1
	.type		_ZN40_INTERNAL_754a3663_4_k_cu_df39279e_188494cuda3std3__419piecewise_constructE,@object
	.size		_ZN40_INTERNAL_754a3663_4_k_cu_df39279e_188494cuda3std3__419piecewise_constructE,(_ZN40_INTERNAL_754a3663_4_k_cu_df39279e_188494cuda3std3__45__cpo4cendE - _ZN40_INTERNAL_754a3663_4_k_cu_df39279e_188494cuda3std3__419piecewise_constructE)
_ZN40_INTERNAL_754a3663_4_k_cu_df39279e_188494cuda3std3__419piecewise_constructE:
	.zero		1
	.type		_ZN40_INTERNAL_754a3663_4_k_cu_df39279e_188494cuda3std3__45__cpo4cendE,@object
	.size		_ZN40_INTERNAL_754a3663_4_k_cu_df39279e_188494cuda3std3__45__cpo4cendE,(_ZN40_INTERNAL_754a3663_4_k_cu_df39279e_188494cuda3std6ranges3__45__cpo4swapE - _ZN40_INTERNAL_754a3663_4_k_cu_df39279e_188494cuda3std3__45__cpo4cendE)
_ZN40_INTERNAL_754a3663_4_k_cu_df39279e_188494cuda3std3__45__cpo4cendE:
	.zero		1
	.type		_ZN40_INTERNAL_754a3663_4_k_cu_df39279e_188494cuda3std6ranges3__45__cpo4swapE,@object
	.size		_ZN40_INTERNAL_754a3663_4_k_cu_df39279e_188494cuda3std6ranges3__45__cpo4swapE,(.L_10 - _ZN40_INTERNAL_754a3663_4_k_cu_df39279e_188494cuda3std6ranges3__45__cpo4swapE)
_ZN40_INTERNAL_754a3663_4_k_cu_df39279e_188494cuda3std6ranges3__45__cpo4swapE:
	.zero		1
.L_10:


//--------------------- .nv.constant0._ZN7cutlass13device_kernelINS_4gemm6kernel13GemmUniversalIN4cute5tupleIJiiiiEEENS1_10collective13CollectiveMmaINS1_35MainloopSm100TmaUmmaWarpSpecializedILi9ELi2ELi4ENS5_IJNS4_1CILi2EEENSA_ILi4EEENSA_ILi1EEEEEEEENS5_IJNSA_ILi256EEENSA_ILi64EEENSA_ILi32EEEEEENS_10tfloat32_tENS5_IJlSD_lEEESK_SL_NS4_8TiledMMAINS4_8MMA_AtomIJNS4_23SM100_MMA_TF32_2x1SM_SSISK_SK_fLi256ELi64ELNS4_4UMMA5MajorE0ELSQ_0ELNSP_7ScaleInE0ELSR_0EEEEEENS4_6LayoutINS5_IJSD_SD_SD_EEENS5_IJNSA_ILi0EEESW_SW_EEEEENS5_IJNS4_10UnderscoreESZ_SZ_EEEEENS4_28SM100_TMA_2SM_LOAD_MULTICASTENS4_14ComposedLayoutINS4_7SwizzleILi3ELi4ELi3EEENS4_18smem_ptr_flag_bitsILi32EEENSU_INS5_IJNSA_ILi8EEESI_EEENS5_IJSI_SD_EEEEEEEvNS4_8identityENS4_18SM100_TMA_2SM_LOADES1C_vS1D_EENS_8epilogue10collective18CollectiveEpilogueINS1G_23Sm100TmaWarpSpecializedILi4ELi2ELi16ELb1ELb0EEEJNS5_IJNSA_ILi128EEESH_SI_EEENS5_IJNSU_IS1L_SD_EENSU_INSA_ILi16EEESD_EEEEESK_SL_SK_SL_NS1G_6fusion15FusionCallbacksIS1K_NS1R_17LinearCombinationISK_fSK_fLNS_15FloatRoundStyleE2EEES1M_S1Q_JEEENS4_5SM1004TMEM4LOAD26SM100_TMEM_LOAD_32dp32b16xENS4_13SM90_TMA_LOADENS13_INS14_ILi2ELi4ELi3EEES17_NSU_INS5_IJS18_S1O_EEENS5_IJS1O_SD_EEEEEEENS4_39AutoVectorizingCopyWithAssumedAlignmentILi128EEENS4_14SM90_TMA_STOREES26_S28_S28_EEEvvEEEEvNT_6ParamsE --------------------------
	.section	.nv.constant0._ZN7cutlass13device_kernelINS_4gemm6kernel13GemmUniversalIN4cute5tupleIJiiiiEEENS1_10collective13CollectiveMmaINS1_35MainloopSm100TmaUmmaWarpSpecializedILi9ELi2ELi4ENS5_IJNS4_1CILi2EEENSA_ILi4EEENSA_ILi1EEEEEEEENS5_IJNSA_ILi256EEENSA_ILi64EEENSA_ILi32EEEEEENS_10tfloat32_tENS5_IJlSD_lEEESK_SL_NS4_8TiledMMAINS4_8MMA_AtomIJNS4_23SM100_MMA_TF32_2x1SM_SSISK_SK_fLi256ELi64ELNS4_4UMMA5MajorE0ELSQ_0ELNSP_7ScaleInE0ELSR_0EEEEEENS4_6LayoutINS5_IJSD_SD_SD_EEENS5_IJNSA_ILi0EEESW_SW_EEEEENS5_IJNS4_10UnderscoreESZ_SZ_EEEEENS4_28SM100_TMA_2SM_LOAD_MULTICASTENS4_14ComposedLayoutINS4_7SwizzleILi3ELi4ELi3EEENS4_18smem_ptr_flag_bitsILi32EEENSU_INS5_IJNSA_ILi8EEESI_EEENS5_IJSI_SD_EEEEEEEvNS4_8identityENS4_18SM100_TMA_2SM_LOADES1C_vS1D_EENS_8epilogue10collective18CollectiveEpilogueINS1G_23Sm100TmaWarpSpecializedILi4ELi2ELi16ELb1ELb0EEEJNS5_IJNSA_ILi128EEESH_SI_EEENS5_IJNSU_IS1L_SD_EENSU_INSA_ILi16EEESD_EEEEESK_SL_SK_SL_NS1G_6fusion15FusionCallbacksIS1K_NS1R_17LinearCombinationISK_fSK_fLNS_15FloatRoundStyleE2EEES1M_S1Q_JEEENS4_5SM1004TMEM4LOAD26SM100_TMEM_LOAD_32dp32b16xENS4_13SM90_TMA_LOADENS13_INS14_ILi2ELi4ELi3EEES17_NSU_INS5_IJS18_S1O_EEENS5_IJS1O_SD_EEEEEEENS4_39AutoVectorizingCopyWithAssumedAlignmentILi128EEENS4_14SM90_TMA_STOREES26_S28_S28_EEEvvEEEEvNT_6ParamsE,"a",@progbits
	.sectionflags	@""
	.align	4
.nv.constant0._ZN7cutlass13device_kernelINS_4gemm6kernel13GemmUniversalIN4cute5tupleIJiiiiEEENS1_10collective13CollectiveMmaINS1_35MainloopSm100TmaUmmaWarpSpecializedILi9ELi2ELi4ENS5_IJNS4_1CILi2EEENSA_ILi4EEENSA_ILi1EEEEEEEENS5_IJNSA_ILi256EEENSA_ILi64EEENSA_ILi32EEEEEENS_10tfloat32_tENS5_IJlSD_lEEESK_SL_NS4_8TiledMMAINS4_8MMA_AtomIJNS4_23SM100_MMA_TF32_2x1SM_SSISK_SK_fLi256ELi64ELNS4_4UMMA5MajorE0ELSQ_0ELNSP_7ScaleInE0ELSR_0EEEEEENS4_6LayoutINS5_IJSD_SD_SD_EEENS5_IJNSA_ILi0EEESW_SW_EEEEENS5_IJNS4_10UnderscoreESZ_SZ_EEEEENS4_28SM100_TMA_2SM_LOAD_MULTICASTENS4_14ComposedLayoutINS4_7SwizzleILi3ELi4ELi3EEENS4_18smem_ptr_flag_bitsILi32EEENSU_INS5_IJNSA_ILi8EEESI_EEENS5_IJSI_SD_EEEEEEEvNS4_8identityENS4_18SM100_TMA_2SM_LOADES1C_vS1D_EENS_8epilogue10collective18CollectiveEpilogueINS1G_23Sm100TmaWarpSpecializedILi4ELi2ELi16ELb1ELb0EEEJNS5_IJNSA_ILi128EEESH_SI_EEENS5_IJNSU_IS1L_SD_EENSU_INSA_ILi16EEESD_EEEEESK_SL_SK_SL_NS1G_6fusion15FusionCallbacksIS1K_NS1R_17LinearCombinationISK_fSK_fLNS_15FloatRoundStyleE2EEES1M_S1Q_JEEENS4_5SM1004TMEM4LOAD26SM100_TMEM_LOAD_32dp32b16xENS4_13SM90_TMA_LOADENS13_INS14_ILi2ELi4ELi3EEES17_NSU_INS5_IJS18_S1O_EEENS5_IJS1O_SD_EEEEEEENS4_39AutoVectorizingCopyWithAssumedAlignmentILi128EEENS4_14SM90_TMA_STOREES26_S28_S28_EEEvvEEEEvNT_6ParamsE:
	.zero		2944


//--------------------- SYMBOLS --------------------------

	.type		.nv.reservedSmem.offset0,@object
	.size		.nv.reservedSmem.offset0,0x4
	.type		.nv.reservedSmem.cap,@object
	.size		.nv.reservedSmem.cap,0x4
	.type		__assertfail,@function
